// auto-generated by cutlass_sweep.gemm — config: {"arch": "sm_100", "cluster_m": 2, "cluster_n": 2, "dtype": "bf16", "stages": 5, "tile_k": 64, "tile_m": 64, "tile_n": 128}
#include "cutlass/cutlass.h"
#include "cutlass/gemm/collective/collective_builder.hpp"
#include "cutlass/gemm/device/gemm_universal_adapter.h"
#include "cutlass/gemm/kernel/gemm_universal.hpp"
#include "cutlass/epilogue/collective/collective_builder.hpp"

using ElemA = cutlass::bfloat16_t;
using ElemB = cutlass::bfloat16_t;
using ElemCD = cutlass::bfloat16_t;
using Acc  = float;
using TileShape    = cute::Shape<cute::_64, cute::_128, cute::_64>;
using ClusterShape = cute::Shape<cute::_2, cute::_2, cute::_1>;

using CollectiveEpilogue = typename cutlass::epilogue::collective::CollectiveBuilder<
    cutlass::arch::Sm100, cutlass::arch::OpClassTensorOp,
    TileShape, ClusterShape,
    cutlass::epilogue::collective::EpilogueTileAuto,
    Acc, Acc,
    ElemCD, cutlass::layout::RowMajor, 128 / cutlass::sizeof_bits<ElemCD>::value,
    ElemCD, cutlass::layout::RowMajor, 128 / cutlass::sizeof_bits<ElemCD>::value,
    cutlass::epilogue::collective::EpilogueScheduleAuto
  >::CollectiveOp;

using CollectiveMainloop = typename cutlass::gemm::collective::CollectiveBuilder<
    cutlass::arch::Sm100, cutlass::arch::OpClassTensorOp,
    ElemA, cutlass::layout::RowMajor, 128 / cutlass::sizeof_bits<ElemA>::value,
    ElemB, cutlass::layout::ColumnMajor, 128 / cutlass::sizeof_bits<ElemB>::value,
    Acc,
    TileShape, ClusterShape,
    cutlass::gemm::collective::StageCount<5>,
    cutlass::gemm::collective::KernelScheduleAuto
  >::CollectiveOp;

using GemmKernel = cutlass::gemm::kernel::GemmUniversal<
    cute::Shape<int,int,int,int>,
    CollectiveMainloop,
    CollectiveEpilogue
>;
using Gemm = cutlass::gemm::device::GemmUniversalAdapter<GemmKernel>;

// Force the device kernel symbol into the cubin without needing a host main.
auto* _anchor = &cutlass::device_kernel<GemmKernel>;


// ===== COMPILED SASS (sm_100a) =====

	.target	sm_100a

	.elftype	@"ET_EXEC"


//--------------------- .note.nv.tkinfo           --------------------------
	.section	.note.nv.tkinfo,"",@"SHT_NOTE"
	.sectionflags	@"SHF_NOTE_NV_TKINFO"
	.tkinfo
        /*0018*/ 	.word	0x00000002
        /*0030*/ 	.string	""
        /*0030*/ 	.string	"ptxas"
        /*0030*/ 	.string	"Cuda compilation tools, release 13.0, V13.0.88"
        /*0030*/ 	.string	"Build cuda_13.0.r13.0/compiler.36424714_0"
        /*0030*/ 	.string	"-arch sm_100a -m 64 "



//--------------------- .note.nv.cuinfo           --------------------------
	.section	.note.nv.cuinfo,"",@"SHT_NOTE"
	.sectionflags	@"SHF_NOTE_NV_CUINFO"
        /*0018*/ 	.short	0x0002
        /*001a*/ 	.short	0x0064
        /*001c*/ 	.short	0x0082
	.zero		2


//--------------------- .nv.info                  --------------------------
	.section	.nv.info,"",@"SHT_CUDA_INFO"
	.align	4


	//----- nvinfo : EIATTR_REGCOUNT
	.align		4
        /*0000*/ 	.byte	0x04, 0x2f
        /*0002*/ 	.short	(.L_19 - .L_18)
	.align		4
.L_18:
        /*0004*/ 	.word	index@(_ZN7cutlass13device_kernelINS_4gemm6kernel13GemmUniversalIN4cute5tupleIJiiiiEEENS1_10collective13CollectiveMmaINS1_35MainloopSm100TmaUmmaWarpSpecializedILi5ELi2ELi4ENS5_IJNS4_1CILi2EEESB_NSA_ILi1EEEEEEEENS5_IJNSA_ILi64EEENSA_ILi128EEESF_EEENS_10bfloat16_tENS5_IJlSC_lEEESI_SJ_NS4_8TiledMMAINS4_8MMA_AtomIJNS4_20SM100_MMA_F16BF16_SSISI_SI_fLi64ELi128ELNS4_4UMMA5MajorE0ELSO_0ELNSN_7ScaleInE0ELSP_0EEEEEENS4_6LayoutINS5_IJSC_SC_SC_EEENS5_IJNSA_ILi0EEESU_SU_EEEEENS5_IJNS4_10UnderscoreESX_SX_EEEEENS4_23SM90_TMA_LOAD_MULTICASTENS4_14ComposedLayoutINS4_7SwizzleILi3ELi4ELi3EEENS4_18smem_ptr_flag_bitsILi16EEENSS_INS5_IJNSA_ILi8EEESF_EEENS5_IJSF_SC_EEEEEEEvNS4_8identityES10_S1A_vS1B_EENS_8epilogue10collective18CollectiveEpilogueINS1D_23Sm100TmaWarpSpecializedILi4ELi2ELi16ELb1ELb0EEEJSH_NS5_IJNSS_ISF_SC_EENSS_INSA_ILi32EEESC_EEEEESI_SJ_SI_SJ_NS1D_6fusion15FusionCallbacksIS1H_NS1M_17LinearCombinationISI_fSI_fLNS_15FloatRoundStyleE2EEESH_S1L_JEEENS4_5SM1004TMEM4LOAD26SM100_TMEM_LOAD_16dp256b4xENS4_13SM90_TMA_LOADENS11_INS12_ILi2ELi4ELi3EEES15_NSS_INS5_IJS16_S1J_EEENS5_IJS1J_SC_EEEEEEENS4_17SM75_U32x4_LDSM_NENS4_14SM90_TMA_STOREES21_NS4_17SM90_U32x4_STSM_NENS4_39AutoVectorizingCopyWithAssumedAlignmentILi128EEEEEEvvEEEEvNT_6ParamsE)
        /*0008*/ 	.word	0x00000044


	//----- nvinfo : EIATTR_FRAME_SIZE
	.align		4
.L_19:
        /*000c*/ 	.byte	0x04, 0x11
        /*000e*/ 	.short	(.L_21 - .L_20)
	.align		4
.L_20:
        /*0010*/ 	.word	index@($__internal_2_$__cuda_sm10x_tcgen05_guardrail_trap_unallocated_columns_being_dealloced)
        /*0014*/ 	.word	0x00000000


	//----- nvinfo : EIATTR_FRAME_SIZE
	.align		4
.L_21:
        /*0018*/ 	.byte	0x04, 0x11
        /*001a*/ 	.short	(.L_23 - .L_22)
	.align		4
.L_22:
        /*001c*/ 	.word	index@($__internal_1_$__cuda_sm10x_tcgen05_guardrail_trap_phase_invalid_during_alloc)
        /*0020*/ 	.word	0x00000000


	//----- nvinfo : EIATTR_FRAME_SIZE
	.align		4
.L_23:
        /*0024*/ 	.byte	0x04, 0x11
        /*0026*/ 	.short	(.L_25 - .L_24)
	.align		4
.L_24:
        /*0028*/ 	.word	index@($__internal_0_$__cuda_sm10x_tcgen05_guardrail_trap_col_being_dealloced_not_returned_by_alloc)
        /*002c*/ 	.word	0x00000000


	//----- nvinfo : EIATTR_FRAME_SIZE
	.align		4
.L_25:
        /*0030*/ 	.byte	0x04, 0x11
        /*0032*/ 	.short	(.L_27 - .L_26)
	.align		4
.L_26:
        /*0034*/ 	.word	index@(_ZN7cutlass13device_kernelINS_4gemm6kernel13GemmUniversalIN4cute5tupleIJiiiiEEENS1_10collective13CollectiveMmaINS1_35MainloopSm100TmaUmmaWarpSpecializedILi5ELi2ELi4ENS5_IJNS4_1CILi2EEESB_NSA_ILi1EEEEEEEENS5_IJNSA_ILi64EEENSA_ILi128EEESF_EEENS_10bfloat16_tENS5_IJlSC_lEEESI_SJ_NS4_8TiledMMAINS4_8MMA_AtomIJNS4_20SM100_MMA_F16BF16_SSISI_SI_fLi64ELi128ELNS4_4UMMA5MajorE0ELSO_0ELNSN_7ScaleInE0ELSP_0EEEEEENS4_6LayoutINS5_IJSC_SC_SC_EEENS5_IJNSA_ILi0EEESU_SU_EEEEENS5_IJNS4_10UnderscoreESX_SX_EEEEENS4_23SM90_TMA_LOAD_MULTICASTENS4_14ComposedLayoutINS4_7SwizzleILi3ELi4ELi3EEENS4_18smem_ptr_flag_bitsILi16EEENSS_INS5_IJNSA_ILi8EEESF_EEENS5_IJSF_SC_EEEEEEEvNS4_8identityES10_S1A_vS1B_EENS_8epilogue10collective18CollectiveEpilogueINS1D_23Sm100TmaWarpSpecializedILi4ELi2ELi16ELb1ELb0EEEJSH_NS5_IJNSS_ISF_SC_EENSS_INSA_ILi32EEESC_EEEEESI_SJ_SI_SJ_NS1D_6fusion15FusionCallbacksIS1H_NS1M_17LinearCombinationISI_fSI_fLNS_15FloatRoundStyleE2EEESH_S1L_JEEENS4_5SM1004TMEM4LOAD26SM100_TMEM_LOAD_16dp256b4xENS4_13SM90_TMA_LOADENS11_INS12_ILi2ELi4ELi3EEES15_NSS_INS5_IJS16_S1J_EEENS5_IJS1J_SC_EEEEEEENS4_17SM75_U32x4_LDSM_NENS4_14SM90_TMA_STOREES21_NS4_17SM90_U32x4_STSM_NENS4_39AutoVectorizingCopyWithAssumedAlignmentILi128EEEEEEvvEEEEvNT_6ParamsE)
        /*0038*/ 	.word	0x00000000


	//----- nvinfo : EIATTR_MIN_STACK_SIZE
	.align		4
.L_27:
        /*003c*/ 	.byte	0x04, 0x12
        /*003e*/ 	.short	(.L_29 - .L_28)
	.align		4
.L_28:
        /*0040*/ 	.word	index@(_ZN7cutlass13device_kernelINS_4gemm6kernel13GemmUniversalIN4cute5tupleIJiiiiEEENS1_10collective13CollectiveMmaINS1_35MainloopSm100TmaUmmaWarpSpecializedILi5ELi2ELi4ENS5_IJNS4_1CILi2EEESB_NSA_ILi1EEEEEEEENS5_IJNSA_ILi64EEENSA_ILi128EEESF_EEENS_10bfloat16_tENS5_IJlSC_lEEESI_SJ_NS4_8TiledMMAINS4_8MMA_AtomIJNS4_20SM100_MMA_F16BF16_SSISI_SI_fLi64ELi128ELNS4_4UMMA5MajorE0ELSO_0ELNSN_7ScaleInE0ELSP_0EEEEEENS4_6LayoutINS5_IJSC_SC_SC_EEENS5_IJNSA_ILi0EEESU_SU_EEEEENS5_IJNS4_10UnderscoreESX_SX_EEEEENS4_23SM90_TMA_LOAD_MULTICASTENS4_14ComposedLayoutINS4_7SwizzleILi3ELi4ELi3EEENS4_18smem_ptr_flag_bitsILi16EEENSS_INS5_IJNSA_ILi8EEESF_EEENS5_IJSF_SC_EEEEEEEvNS4_8identityES10_S1A_vS1B_EENS_8epilogue10collective18CollectiveEpilogueINS1D_23Sm100TmaWarpSpecializedILi4ELi2ELi16ELb1ELb0EEEJSH_NS5_IJNSS_ISF_SC_EENSS_INSA_ILi32EEESC_EEEEESI_SJ_SI_SJ_NS1D_6fusion15FusionCallbacksIS1H_NS1M_17LinearCombinationISI_fSI_fLNS_15FloatRoundStyleE2EEESH_S1L_JEEENS4_5SM1004TMEM4LOAD26SM100_TMEM_LOAD_16dp256b4xENS4_13SM90_TMA_LOADENS11_INS12_ILi2ELi4ELi3EEES15_NSS_INS5_IJS16_S1J_EEENS5_IJS1J_SC_EEEEEEENS4_17SM75_U32x4_LDSM_NENS4_14SM90_TMA_STOREES21_NS4_17SM90_U32x4_STSM_NENS4_39AutoVectorizingCopyWithAssumedAlignmentILi128EEEEEEvvEEEEvNT_6ParamsE)
        /*0044*/ 	.word	0x00000000
.L_29:


//--------------------- .nv.compat                --------------------------
	.section	.nv.compat,"",@"SHT_CUDA_COMPAT_INFO"
	.align	4
        /*0000*/ 	.byte	0x02, 0x09, 0x01, 0x00, 0x02, 0x02, 0x02, 0x00, 0x02, 0x05, 0x05, 0x00, 0x03, 0x07, 0x01, 0x01
        /*0010*/ 	.byte	0x02, 0x03, 0x01, 0x00, 0x02, 0x06, 0x01, 0x00, 0x04, 0x0b, 0x08, 0x00, 0x09, 0x00, 0x00, 0x00
        /*0020*/ 	.byte	0x00, 0x00, 0x00, 0x00


//--------------------- .nv.info._ZN7cutlass13device_kernelINS_4gemm6kernel13GemmUniversalIN4cute5tupleIJiiiiEEENS1_10collective13CollectiveMmaINS1_35MainloopSm100TmaUmmaWarpSpecializedILi5ELi2ELi4ENS5_IJNS4_1CILi2EEESB_NSA_ILi1EEEEEEEENS5_IJNSA_ILi64EEENSA_ILi128EEESF_EEENS_10bfloat16_tENS5_IJlSC_lEEESI_SJ_NS4_8TiledMMAINS4_8MMA_AtomIJNS4_20SM100_MMA_F16BF16_SSISI_SI_fLi64ELi128ELNS4_4UMMA5MajorE0ELSO_0ELNSN_7ScaleInE0ELSP_0EEEEEENS4_6LayoutINS5_IJSC_SC_SC_EEENS5_IJNSA_ILi0EEESU_SU_EEEEENS5_IJNS4_10UnderscoreESX_SX_EEEEENS4_23SM90_TMA_LOAD_MULTICASTENS4_14ComposedLayoutINS4_7SwizzleILi3ELi4ELi3EEENS4_18smem_ptr_flag_bitsILi16EEENSS_INS5_IJNSA_ILi8EEESF_EEENS5_IJSF_SC_EEEEEEEvNS4_8identityES10_S1A_vS1B_EENS_8epilogue10collective18CollectiveEpilogueINS1D_23Sm100TmaWarpSpecializedILi4ELi2ELi16ELb1ELb0EEEJSH_NS5_IJNSS_ISF_SC_EENSS_INSA_ILi32EEESC_EEEEESI_SJ_SI_SJ_NS1D_6fusion15FusionCallbacksIS1H_NS1M_17LinearCombinationISI_fSI_fLNS_15FloatRoundStyleE2EEESH_S1L_JEEENS4_5SM1004TMEM4LOAD26SM100_TMEM_LOAD_16dp256b4xENS4_13SM90_TMA_LOADENS11_INS12_ILi2ELi4ELi3EEES15_NSS_INS5_IJS16_S1J_EEENS5_IJS1J_SC_EEEEEEENS4_17SM75_U32x4_LDSM_NENS4_14SM90_TMA_STOREES21_NS4_17SM90_U32x4_STSM_NENS4_39AutoVectorizingCopyWithAssumedAlignmentILi128EEEEEEvvEEEEvNT_6ParamsE --------------------------
	.section	.nv.info._ZN7cutlass13device_kernelINS_4gemm6kernel13GemmUniversalIN4cute5tupleIJiiiiEEENS1_10collective13CollectiveMmaINS1_35MainloopSm100TmaUmmaWarpSpecializedILi5ELi2ELi4ENS5_IJNS4_1CILi2EEESB_NSA_ILi1EEEEEEEENS5_IJNSA_ILi64EEENSA_ILi128EEESF_EEENS_10bfloat16_tENS5_IJlSC_lEEESI_SJ_NS4_8TiledMMAINS4_8MMA_AtomIJNS4_20SM100_MMA_F16BF16_SSISI_SI_fLi64ELi128ELNS4_4UMMA5MajorE0ELSO_0ELNSN_7ScaleInE0ELSP_0EEEEEENS4_6LayoutINS5_IJSC_SC_SC_EEENS5_IJNSA_ILi0EEESU_SU_EEEEENS5_IJNS4_10UnderscoreESX_SX_EEEEENS4_23SM90_TMA_LOAD_MULTICASTENS4_14ComposedLayoutINS4_7SwizzleILi3ELi4ELi3EEENS4_18smem_ptr_flag_bitsILi16EEENSS_INS5_IJNSA_ILi8EEESF_EEENS5_IJSF_SC_EEEEEEEvNS4_8identityES10_S1A_vS1B_EENS_8epilogue10collective18CollectiveEpilogueINS1D_23Sm100TmaWarpSpecializedILi4ELi2ELi16ELb1ELb0EEEJSH_NS5_IJNSS_ISF_SC_EENSS_INSA_ILi32EEESC_EEEEESI_SJ_SI_SJ_NS1D_6fusion15FusionCallbacksIS1H_NS1M_17LinearCombinationISI_fSI_fLNS_15FloatRoundStyleE2EEESH_S1L_JEEENS4_5SM1004TMEM4LOAD26SM100_TMEM_LOAD_16dp256b4xENS4_13SM90_TMA_LOADENS11_INS12_ILi2ELi4ELi3EEES15_NSS_INS5_IJS16_S1J_EEENS5_IJS1J_SC_EEEEEEENS4_17SM75_U32x4_LDSM_NENS4_14SM90_TMA_STOREES21_NS4_17SM90_U32x4_STSM_NENS4_39AutoVectorizingCopyWithAssumedAlignmentILi128EEEEEEvvEEEEvNT_6ParamsE,"",@"SHT_CUDA_INFO"
	.sectionflags	@""
	.align	4


	//----- nvinfo : EIATTR_CUDA_API_VERSION
	.align		4
        /*0000*/ 	.byte	0x04, 0x37
        /*0002*/ 	.short	(.L_31 - .L_30)
.L_30:
        /*0004*/ 	.word	0x00000082


	//----- nvinfo : EIATTR_KPARAM_INFO
	.align		4
.L_31:
        /*0008*/ 	.byte	0x04, 0x17
        /*000a*/ 	.short	(.L_33 - .L_32)
.L_32:
        /*000c*/ 	.word	0x00000000
        /*0010*/ 	.short	0x0000
        /*0012*/ 	.short	0x0000
        /*0014*/ 	.byte	0x00, 0xf0, 0x01, 0x20


	//----- nvinfo : EIATTR_AT_ENTRY_FRAGMENTS
	.align		4
.L_33:
        /*0018*/ 	.byte	0x04, 0x4f
        /*001a*/ 	.short	(.L_35 - .L_34)


	//   ....[0]....
.L_34:
        /*001c*/ 	.word	0x00000006


	//----- nvinfo : EIATTR_RESERVED_SMEM_USED
	.align		4
.L_35:
        /*0020*/ 	.byte	0x01, 0x41
	.zero		2


	//----- nvinfo : EIATTR_SPARSE_MMA_MASK
	.align		4
        /*0024*/ 	.byte	0x03, 0x50
        /*0026*/ 	.short	0x0000


	//----- nvinfo : EIATTR_TCGEN05_1CTA_USED
	.align		4
        /*0028*/ 	.byte	0x01, 0x51
	.zero		2


	//----- nvinfo : EIATTR_MAXREG_COUNT
	.align		4
        /*002c*/ 	.byte	0x03, 0x1b
        /*002e*/ 	.short	0x00ff


	//----- nvinfo : EIATTR_NUM_BARRIERS
	.align		4
        /*0030*/ 	.byte	0x02, 0x4c
        /*0032*/ 	.byte	0x07
	.zero		1


	//----- nvinfo : EIATTR_EXTERNS
	.align		4
        /*0034*/ 	.byte	0x04, 0x0f
        /*0036*/ 	.short	(.L_37 - .L_36)


	//   ....[0]....
	.align		4
.L_36:
        /*0038*/ 	.word	index@(__assertfail)


	//----- nvinfo : EIATTR_MERCURY_ISA_VERSION
	.align		4
.L_37:
        /*003c*/ 	.byte	0x03, 0x5f
        /*003e*/ 	.short	0x0101


	//----- nvinfo : EIATTR_INT_WARP_WIDE_INSTR_OFFSETS
	.align		4
        /*0040*/ 	.byte	0x04, 0x31
        /*0042*/ 	.short	(.L_39 - .L_38)


	//   ....[0]....
.L_38:
        /*0044*/ 	.word	0x00003f80


	//   ....[1]....
        /*0048*/ 	.word	0x00003fb0


	//   ....[2]....
        /*004c*/ 	.word	0x00003fd0


	//   ....[3]....
        /*0050*/ 	.word	0x00004b50


	//   ....[4]....
        /*0054*/ 	.word	0x00004bc0


	//   ....[5]....
        /*0058*/ 	.word	0x00004c90


	//   ....[6]....
        /*005c*/ 	.word	0x00004d10


	//   ....[7]....
        /*0060*/ 	.word	0x00004e00


	//   ....[8]....
        /*0064*/ 	.word	0x00004e80


	//   ....[9]....
        /*0068*/ 	.word	0x00004f60


	//   ....[10]....
        /*006c*/ 	.word	0x00005010


	//----- nvinfo : EIATTR_COOP_GROUP_MASK_REGIDS
	.align		4
.L_39:
        /*0070*/ 	.byte	0x04, 0x29
        /*0072*/ 	.short	(.L_41 - .L_40)


	//   ....[0]....
.L_40:
        /*0074*/ 	.word	0xffffffff


	//   ....[1]....
        /*0078*/ 	.word	0xffffffff


	//   ....[2]....
        /*007c*/ 	.word	0xffffffff


	//   ....[3]....
        /*0080*/ 	.word	0xffffffff


	//   ....[4]....
        /*0084*/ 	.word	0xffffffff


	//   ....[5]....
        /*0088*/ 	.word	0xffffffff


	//   ....[6]....
        /*008c*/ 	.word	0xffffffff


	//   ....[7]....
        /*0090*/ 	.word	0xffffffff


	//   ....[8]....
        /*0094*/ 	.word	0xffffffff


	//   ....[9]....
        /*0098*/ 	.word	0xffffffff


	//   ....[10]....
        /*009c*/ 	.word	0xffffffff


	//   ....[11]....
        /*00a0*/ 	.word	0xffffffff


	//   ....[12]....
        /*00a4*/ 	.word	0xffffffff


	//   ....[13]....
        /*00a8*/ 	.word	0xffffffff


	//----- nvinfo : EIATTR_COOP_GROUP_INSTR_OFFSETS
	.align		4
.L_41:
        /*00ac*/ 	.byte	0x04, 0x28
        /*00ae*/ 	.short	(.L_43 - .L_42)


	//   ....[0]....
.L_42:
        /*00b0*/ 	.word	0x00000080


	//   ....[1]....
        /*00b4*/ 	.word	0x000004f0


	//   ....[2]....
        /*00b8*/ 	.word	0x000006c0


	//   ....[3]....
        /*00bc*/ 	.word	0x00000860


	//   ....[4]....
        /*00c0*/ 	.word	0x00000960


	//   ....[5]....
        /*00c4*/ 	.word	0x00000ad0


	//   ....[6]....
        /*00c8*/ 	.word	0x00000c70


	//   ....[7]....
        /*00cc*/ 	.word	0x00000e20


	//   ....[8]....
        /*00d0*/ 	.word	0x000021f0


	//   ....[9]....
        /*00d4*/ 	.word	0x00003170


	//   ....[10]....
        /*00d8*/ 	.word	0x00003380


	//   ....[11]....
        /*00dc*/ 	.word	0x000033b0


	//   ....[12]....
        /*00e0*/ 	.word	0x00003e60


	//   ....[13]....
        /*00e4*/ 	.word	0x00004090


	//----- nvinfo : EIATTR_VRC_CTA_INIT_COUNT
	.align		4
.L_43:
        /*00e8*/ 	.byte	0x02, 0x4a
        /*00ea*/ 	.byte	0x80
	.zero		1


	//----- nvinfo : EIATTR_SYSCALL_OFFSETS
	.align		4
        /*00ec*/ 	.byte	0x04, 0x46
        /*00ee*/ 	.short	(.L_45 - .L_44)


	//   ....[0]....
.L_44:
        /*00f0*/ 	.word	0x00005ca0


	//   ....[1]....
        /*00f4*/ 	.word	0x00005d90


	//   ....[2]....
        /*00f8*/ 	.word	0x00006520


	//   ....[3]....
        /*00fc*/ 	.word	0x00006dd0


	//   ....[4]....
        /*0100*/ 	.word	0x00007660


	//   ....[5]....
        /*0104*/ 	.word	0x00007ee0


	//----- nvinfo : EIATTR_MBARRIER_INSTR_OFFSETS
	.align		4
.L_45:
        /*0108*/ 	.byte	0x04, 0x39
        /*010a*/ 	.short	(.L_47 - .L_46)


	//   ....[0]....
.L_46:
        /*010c*/ 	.word	0x00000610
        /*0110*/ 	.word	0x000000ff
        /*0114*/ 	.word	0x00000000
        /*0118*/ 	.short	0x0100
        /*011a*/ 	.byte	0x04
	.zero		1


	//   ....[1]....
        /*011c*/ 	.word	0x00000620
        /*0120*/ 	.word	0x000000ff
        /*0124*/ 	.word	0x00000028
        /*0128*/ 	.short	0x0100
        /*012a*/ 	.byte	0x04
	.zero		1


	//   ....[2]....
        /*012c*/ 	.word	0x00000630
        /*0130*/ 	.word	0x000000ff
        /*0134*/ 	.word	0x00000008
        /*0138*/ 	.short	0x0100
        /*013a*/ 	.byte	0x04
	.zero		1


	//   ....[3]....
        /*013c*/ 	.word	0x00000640
        /*0140*/ 	.word	0x000000ff
        /*0144*/ 	.word	0x00000030
        /*0148*/ 	.short	0x0100
        /*014a*/ 	.byte	0x04
	.zero		1


	//   ....[4]....
        /*014c*/ 	.word	0x00000650
        /*0150*/ 	.word	0x000000ff
        /*0154*/ 	.word	0x00000010
        /*0158*/ 	.short	0x0100
        /*015a*/ 	.byte	0x04
	.zero		1


	//   ....[5]....
        /*015c*/ 	.word	0x00000660
        /*0160*/ 	.word	0x000000ff
        /*0164*/ 	.word	0x00000038
        /*0168*/ 	.short	0x0100
        /*016a*/ 	.byte	0x04
	.zero		1


	//   ....[6]....
        /*016c*/ 	.word	0x00000670
        /*0170*/ 	.word	0x000000ff
        /*0174*/ 	.word	0x00000018
        /*0178*/ 	.short	0x0100
        /*017a*/ 	.byte	0x04
	.zero		1


	//   ....[7]....
        /*017c*/ 	.word	0x00000680
        /*0180*/ 	.word	0x000000ff
        /*0184*/ 	.word	0x00000040
        /*0188*/ 	.short	0x0100
        /*018a*/ 	.byte	0x04
	.zero		1


	//   ....[8]....
        /*018c*/ 	.word	0x00000690
        /*0190*/ 	.word	0x000000ff
        /*0194*/ 	.word	0x00000020
        /*0198*/ 	.short	0x0100
        /*019a*/ 	.byte	0x04
	.zero		1


	//   ....[9]....
        /*019c*/ 	.word	0x000006a0
        /*01a0*/ 	.word	0x000000ff
        /*01a4*/ 	.word	0x00000048
        /*01a8*/ 	.short	0x0100
        /*01aa*/ 	.byte	0x04
	.zero		1


	//   ....[10]....
        /*01ac*/ 	.word	0x000007d0
        /*01b0*/ 	.word	0x000000ff
        /*01b4*/ 	.word	0x00000050
        /*01b8*/ 	.short	0x0100
        /*01ba*/ 	.byte	0x04
	.zero		1


	//   ....[11]....
        /*01bc*/ 	.word	0x000007e0
        /*01c0*/ 	.word	0x000000ff
        /*01c4*/ 	.word	0x00000070
        /*01c8*/ 	.short	0x0100
        /*01ca*/ 	.byte	0x04
	.zero		1


	//   ....[12]....
        /*01cc*/ 	.word	0x000007f0
        /*01d0*/ 	.word	0x000000ff
        /*01d4*/ 	.word	0x00000058
        /*01d8*/ 	.short	0x0100
        /*01da*/ 	.byte	0x04
	.zero		1


	//   ....[13]....
        /*01dc*/ 	.word	0x00000800
        /*01e0*/ 	.word	0x000000ff
        /*01e4*/ 	.word	0x00000078
        /*01e8*/ 	.short	0x0100
        /*01ea*/ 	.byte	0x04
	.zero		1


	//   ....[14]....
        /*01ec*/ 	.word	0x00000810
        /*01f0*/ 	.word	0x000000ff
        /*01f4*/ 	.word	0x00000060
        /*01f8*/ 	.short	0x0100
        /*01fa*/ 	.byte	0x04
	.zero		1


	//   ....[15]....
        /*01fc*/ 	.word	0x00000820
        /*0200*/ 	.word	0x000000ff
        /*0204*/ 	.word	0x00000080
        /*0208*/ 	.short	0x0100
        /*020a*/ 	.byte	0x04
	.zero		1


	//   ....[16]....
        /*020c*/ 	.word	0x00000830
        /*0210*/ 	.word	0x000000ff
        /*0214*/ 	.word	0x00000068
        /*0218*/ 	.short	0x0100
        /*021a*/ 	.byte	0x04
	.zero		1


	//   ....[17]....
        /*021c*/ 	.word	0x00000840
        /*0220*/ 	.word	0x000000ff
        /*0224*/ 	.word	0x00000088
        /*0228*/ 	.short	0x0100
        /*022a*/ 	.byte	0x04
	.zero		1


	//   ....[18]....
        /*022c*/ 	.word	0x00000930
        /*0230*/ 	.word	0x000000ff
        /*0234*/ 	.word	0x00000090
        /*0238*/ 	.short	0x0100
        /*023a*/ 	.byte	0x06
	.zero		1


	//   ....[19]....
        /*023c*/ 	.word	0x00000940
        /*0240*/ 	.word	0x000000ff
        /*0244*/ 	.word	0x00000098
        /*0248*/ 	.short	0x0100
        /*024a*/ 	.byte	0x06
	.zero		1


	//   ....[20]....
        /*024c*/ 	.word	0x00000a80
        /*0250*/ 	.word	0x000000ff
        /*0254*/ 	.word	0x000000a0
        /*0258*/ 	.short	0x0100
        /*025a*/ 	.byte	0x06
	.zero		1


	//   ....[21]....
        /*025c*/ 	.word	0x00000a90
        /*0260*/ 	.word	0x000000ff
        /*0264*/ 	.word	0x000000b0
        /*0268*/ 	.short	0x0100
        /*026a*/ 	.byte	0x06
	.zero		1


	//   ....[22]....
        /*026c*/ 	.word	0x00000aa0
        /*0270*/ 	.word	0x000000ff
        /*0274*/ 	.word	0x000000a8
        /*0278*/ 	.short	0x0100
        /*027a*/ 	.byte	0x06
	.zero		1


	//   ....[23]....
        /*027c*/ 	.word	0x00000ab0
        /*0280*/ 	.word	0x000000ff
        /*0284*/ 	.word	0x000000b8
        /*0288*/ 	.short	0x0100
        /*028a*/ 	.byte	0x06
	.zero		1


	//   ....[24]....
        /*028c*/ 	.word	0x00000be0
        /*0290*/ 	.word	0x000000ff
        /*0294*/ 	.word	0x000000c0
        /*0298*/ 	.short	0x0100
        /*029a*/ 	.byte	0x04
	.zero		1


	//   ....[25]....
        /*029c*/ 	.word	0x00000bf0
        /*02a0*/ 	.word	0x000000ff
        /*02a4*/ 	.word	0x000000e0
        /*02a8*/ 	.short	0x0100
        /*02aa*/ 	.byte	0x04
	.zero		1


	//   ....[26]....
        /*02ac*/ 	.word	0x00000c00
        /*02b0*/ 	.word	0x000000ff
        /*02b4*/ 	.word	0x000000c8
        /*02b8*/ 	.short	0x0100
        /*02ba*/ 	.byte	0x04
	.zero		1


	//   ....[27]....
        /*02bc*/ 	.word	0x00000c10
        /*02c0*/ 	.word	0x000000ff
        /*02c4*/ 	.word	0x000000e8
        /*02c8*/ 	.short	0x0100
        /*02ca*/ 	.byte	0x04
	.zero		1


	//   ....[28]....
        /*02cc*/ 	.word	0x00000c20
        /*02d0*/ 	.word	0x000000ff
        /*02d4*/ 	.word	0x000000d0
        /*02d8*/ 	.short	0x0100
        /*02da*/ 	.byte	0x04
	.zero		1


	//   ....[29]....
        /*02dc*/ 	.word	0x00000c30
        /*02e0*/ 	.word	0x000000ff
        /*02e4*/ 	.word	0x000000f0
        /*02e8*/ 	.short	0x0100
        /*02ea*/ 	.byte	0x04
	.zero		1


	//   ....[30]....
        /*02ec*/ 	.word	0x00000c40
        /*02f0*/ 	.word	0x000000ff
        /*02f4*/ 	.word	0x000000d8
        /*02f8*/ 	.short	0x0100
        /*02fa*/ 	.byte	0x04
	.zero		1


	//   ....[31]....
        /*02fc*/ 	.word	0x00000c50
        /*0300*/ 	.word	0x000000ff
        /*0304*/ 	.word	0x000000f8
        /*0308*/ 	.short	0x0100
        /*030a*/ 	.byte	0x04
	.zero		1


	//   ....[32]....
        /*030c*/ 	.word	0x00000d40
        /*0310*/ 	.word	0x000000ff
        /*0314*/ 	.word	0x00000100
        /*0318*/ 	.short	0x0100
        /*031a*/ 	.byte	0x04
	.zero		1


	//   ....[33]....
        /*031c*/ 	.word	0x00000d50
        /*0320*/ 	.word	0x000000ff
        /*0324*/ 	.word	0x00000110
        /*0328*/ 	.short	0x0100
        /*032a*/ 	.byte	0x04
	.zero		1


	//   ....[34]....
        /*032c*/ 	.word	0x00000d60
        /*0330*/ 	.word	0x000000ff
        /*0334*/ 	.word	0x00000108
        /*0338*/ 	.short	0x0100
        /*033a*/ 	.byte	0x04
	.zero		1


	//   ....[35]....
        /*033c*/ 	.word	0x00000d70
        /*0340*/ 	.word	0x000000ff
        /*0344*/ 	.word	0x00000118
        /*0348*/ 	.short	0x0100
        /*034a*/ 	.byte	0x04
	.zero		1


	//   ....[36]....
        /*034c*/ 	.word	0x00001a60
        /*0350*/ 	.word	0x00000000
        /*0354*/ 	.word	0x00000110
        /*0358*/ 	.short	0x010a
        /*035a*/ 	.byte	0xff
	.zero		1


	//   ....[37]....
        /*035c*/ 	.word	0x00001a90
        /*0360*/ 	.word	0x00000000
        /*0364*/ 	.word	0x00000100
        /*0368*/ 	.short	0x0101
        /*036a*/ 	.byte	0xff
	.zero		1


	//   ....[38]....
        /*036c*/ 	.word	0x00001b40
        /*0370*/ 	.word	0x000000ff
        /*0374*/ 	.word	0x00000028
        /*0378*/ 	.short	0x010a
        /*037a*/ 	.byte	0x04
	.zero		1


	//   ....[39]....
        /*037c*/ 	.word	0x00001bd0
        /*0380*/ 	.word	0x000000ff
        /*0384*/ 	.word	0x00000028
        /*0388*/ 	.short	0x010a
        /*038a*/ 	.byte	0x21
	.zero		1


	//   ....[40]....
        /*038c*/ 	.word	0x00001d60
        /*0390*/ 	.word	0x000000ff
        /*0394*/ 	.word	0x00000028
        /*0398*/ 	.short	0x010a
        /*039a*/ 	.byte	0x05
	.zero		1


	//   ....[41]....
        /*039c*/ 	.word	0x00001eb0
        /*03a0*/ 	.word	0x000000ff
        /*03a4*/ 	.word	0x00000098
        /*03a8*/ 	.short	0x0101
        /*03aa*/ 	.byte	0x15
	.zero		1


	//   ....[42]....
        /*03ac*/ 	.word	0x00001ed0
        /*03b0*/ 	.word	0x000000ff
        /*03b4*/ 	.word	0x00000028
        /*03b8*/ 	.short	0x010a
        /*03ba*/ 	.byte	0x04
	.zero		1


	//   ....[43]....
        /*03bc*/ 	.word	0x00001f50
        /*03c0*/ 	.word	0x000000ff
        /*03c4*/ 	.word	0x00000028
        /*03c8*/ 	.short	0x010a
        /*03ca*/ 	.byte	0x11
	.zero		1


	//   ....[44]....
        /*03cc*/ 	.word	0x000020e0
        /*03d0*/ 	.word	0x000000ff
        /*03d4*/ 	.word	0x00000028
        /*03d8*/ 	.short	0x010a
        /*03da*/ 	.byte	0x05
	.zero		1


	//   ....[45]....
        /*03dc*/ 	.word	0x00002220
        /*03e0*/ 	.word	0x00000003
        /*03e4*/ 	.word	0x000000a0
        /*03e8*/ 	.short	0x010a
        /*03ea*/ 	.byte	0xff
	.zero		1


	//   ....[46]....
        /*03ec*/ 	.word	0x00002370
        /*03f0*/ 	.word	0x00000000
        /*03f4*/ 	.word	0x00000000
        /*03f8*/ 	.short	0x0101
        /*03fa*/ 	.byte	0xff
	.zero		1


	//   ....[47]....
        /*03fc*/ 	.word	0x00002930
        /*0400*/ 	.word	0x000000ff
        /*0404*/ 	.word	0x00000000
        /*0408*/ 	.short	0x010a
        /*040a*/ 	.byte	0x04
	.zero		1


	//   ....[48]....
        /*040c*/ 	.word	0x000029c0
        /*0410*/ 	.word	0x000000ff
        /*0414*/ 	.word	0x00000000
        /*0418*/ 	.short	0x010a
        /*041a*/ 	.byte	0x05
	.zero		1


	//   ....[49]....
        /*041c*/ 	.word	0x00002a50
        /*0420*/ 	.word	0x000000ff
        /*0424*/ 	.word	0x00000000
        /*0428*/ 	.short	0x010a
        /*042a*/ 	.byte	0x05
	.zero		1


	//   ....[50]....
        /*042c*/ 	.word	0x00002ae0
        /*0430*/ 	.word	0x000000ff
        /*0434*/ 	.word	0x00000000
        /*0438*/ 	.short	0x010a
        /*043a*/ 	.byte	0x05
	.zero		1


	//   ....[51]....
        /*043c*/ 	.word	0x00002b80
        /*0440*/ 	.word	0x00000000
        /*0444*/ 	.word	0x00000000
        /*0448*/ 	.short	0x010a
        /*044a*/ 	.byte	0xff
	.zero		1


	//   ....[52]....
        /*044c*/ 	.word	0x00002cc0
        /*0450*/ 	.word	0x00000002
        /*0454*/ 	.word	0x00000100
        /*0458*/ 	.short	0x010a
        /*045a*/ 	.byte	0xff
	.zero		1


	//   ....[53]....
        /*045c*/ 	.word	0x00002d30
        /*0460*/ 	.word	0x00000002
        /*0464*/ 	.word	0x00000000
        /*0468*/ 	.short	0x0101
        /*046a*/ 	.byte	0xff
	.zero		1


	//   ....[54]....
        /*046c*/ 	.word	0x00002d50
        /*0470*/ 	.word	0x000000ff
        /*0474*/ 	.word	0x000000b0
        /*0478*/ 	.short	0x010a
        /*047a*/ 	.byte	0x04
	.zero		1


	//   ....[55]....
        /*047c*/ 	.word	0x00002e70
        /*0480*/ 	.word	0x00000002
        /*0484*/ 	.word	0x000000a0
        /*0488*/ 	.short	0x010a
        /*048a*/ 	.byte	0xff
	.zero		1


	//   ....[56]....
        /*048c*/ 	.word	0x00002f70
        /*0490*/ 	.word	0x00000002
        /*0494*/ 	.word	0x00000000
        /*0498*/ 	.short	0x0101
        /*049a*/ 	.byte	0xff
	.zero		1


	//   ....[57]....
        /*049c*/ 	.word	0x00003000
        /*04a0*/ 	.word	0x000000ff
        /*04a4*/ 	.word	0x000000b0
        /*04a8*/ 	.short	0x0106
        /*04aa*/ 	.byte	0x04
	.zero		1


	//   ....[58]....
        /*04ac*/ 	.word	0x00003020
        /*04b0*/ 	.word	0x000000ff
        /*04b4*/ 	.word	0x000000b0
        /*04b8*/ 	.short	0x010a
        /*04ba*/ 	.byte	0x04
	.zero		1


	//   ....[59]....
        /*04bc*/ 	.word	0x000030b0
        /*04c0*/ 	.word	0x000000ff
        /*04c4*/ 	.word	0x000000b0
        /*04c8*/ 	.short	0x0106
        /*04ca*/ 	.byte	0x07
	.zero		1


	//   ....[60]....
        /*04cc*/ 	.word	0x000030f0
        /*04d0*/ 	.word	0x00000000
        /*04d4*/ 	.word	0x000000b0
        /*04d8*/ 	.short	0x010a
        /*04da*/ 	.byte	0xff
	.zero		1


	//   ....[61]....
        /*04dc*/ 	.word	0x00003650
        /*04e0*/ 	.word	0x00000000
        /*04e4*/ 	.word	0x000000a0
        /*04e8*/ 	.short	0x010a
        /*04ea*/ 	.byte	0xff
	.zero		1


	//   ....[62]....
        /*04ec*/ 	.word	0x00003750
        /*04f0*/ 	.word	0x00000003
        /*04f4*/ 	.word	0x00000000
        /*04f8*/ 	.short	0x0101
        /*04fa*/ 	.byte	0xff
	.zero		1


	//   ....[63]....
        /*04fc*/ 	.word	0x00003760
        /*0500*/ 	.word	0x000000ff
        /*0504*/ 	.word	0x00000000
        /*0508*/ 	.short	0x010a
        /*050a*/ 	.byte	0x04
	.zero		1


	//   ....[64]....
        /*050c*/ 	.word	0x000037e0
        /*0510*/ 	.word	0x000000ff
        /*0514*/ 	.word	0x000000e0
        /*0518*/ 	.short	0x010a
        /*051a*/ 	.byte	0x1f
	.zero		1


	//   ....[65]....
        /*051c*/ 	.word	0x000038c0
        /*0520*/ 	.word	0x000000ff
        /*0524*/ 	.word	0x00000000
        /*0528*/ 	.short	0x010a
        /*052a*/ 	.byte	0x05
	.zero		1


	//   ....[66]....
        /*052c*/ 	.word	0x00003a00
        /*0530*/ 	.word	0x000000ff
        /*0534*/ 	.word	0x00000000
        /*0538*/ 	.short	0x010a
        /*053a*/ 	.byte	0x04
	.zero		1


	//   ....[67]....
        /*053c*/ 	.word	0x00003c90
        /*0540*/ 	.word	0x000000ff
        /*0544*/ 	.word	0x00000000
        /*0548*/ 	.short	0x010a
        /*054a*/ 	.byte	0x04
	.zero		1


	//   ....[68]....
        /*054c*/ 	.word	0x00003d20
        /*0550*/ 	.word	0x000000ff
        /*0554*/ 	.word	0x00000000
        /*0558*/ 	.short	0x010a
        /*055a*/ 	.byte	0x05
	.zero		1


	//   ....[69]....
        /*055c*/ 	.word	0x00003db0
        /*0560*/ 	.word	0x000000ff
        /*0564*/ 	.word	0x00000000
        /*0568*/ 	.short	0x010a
        /*056a*/ 	.byte	0x05
	.zero		1


	//   ....[70]....
        /*056c*/ 	.word	0x00003e40
        /*0570*/ 	.word	0x000000ff
        /*0574*/ 	.word	0x00000000
        /*0578*/ 	.short	0x010a
        /*057a*/ 	.byte	0x04
	.zero		1


	//   ....[71]....
        /*057c*/ 	.word	0x00004350
        /*0580*/ 	.word	0x0000000c
        /*0584*/ 	.word	0x000000a0
        /*0588*/ 	.short	0x010a
        /*058a*/ 	.byte	0xff
	.zero		1


	//   ....[72]....
        /*058c*/ 	.word	0x000044c0
        /*0590*/ 	.word	0x00000000
        /*0594*/ 	.word	0x00000000
        /*0598*/ 	.short	0x0101
        /*059a*/ 	.byte	0xff
	.zero		1


	//   ....[73]....
        /*059c*/ 	.word	0x00004950
        /*05a0*/ 	.word	0x000000ff
        /*05a4*/ 	.word	0x00000098
        /*05a8*/ 	.short	0x010a
        /*05aa*/ 	.byte	0x15
	.zero		1


	//   ....[74]....
        /*05ac*/ 	.word	0x00004ad0
        /*05b0*/ 	.word	0x000000ff
        /*05b4*/ 	.word	0x00000070
        /*05b8*/ 	.short	0x010a
        /*05ba*/ 	.byte	0x15
	.zero		1


	//   ....[75]....
        /*05bc*/ 	.word	0x00004c40
        /*05c0*/ 	.word	0x000000ff
        /*05c4*/ 	.word	0x00000050
        /*05c8*/ 	.short	0x010b
        /*05ca*/ 	.byte	0x15
	.zero		1


	//   ....[76]....
        /*05cc*/ 	.word	0x00004c50
        /*05d0*/ 	.word	0x000000ff
        /*05d4*/ 	.word	0x00000000
        /*05d8*/ 	.short	0x0101
        /*05da*/ 	.byte	0x28
	.zero		1


	//   ....[77]....
        /*05dc*/ 	.word	0x00004c60
        /*05e0*/ 	.word	0x000000ff
        /*05e4*/ 	.word	0x00000078
        /*05e8*/ 	.short	0x010a
        /*05ea*/ 	.byte	0x15
	.zero		1


	//   ....[78]....
        /*05ec*/ 	.word	0x00004db0
        /*05f0*/ 	.word	0x000000ff
        /*05f4*/ 	.word	0x00000058
        /*05f8*/ 	.short	0x010b
        /*05fa*/ 	.byte	0x15
	.zero		1


	//   ....[79]....
        /*05fc*/ 	.word	0x00004dc0
        /*0600*/ 	.word	0x000000ff
        /*0604*/ 	.word	0x00000000
        /*0608*/ 	.short	0x0101
        /*060a*/ 	.byte	0x27
	.zero		1


	//   ....[80]....
        /*060c*/ 	.word	0x00004dd0
        /*0610*/ 	.word	0x000000ff
        /*0614*/ 	.word	0x00000080
        /*0618*/ 	.short	0x010a
        /*061a*/ 	.byte	0x15
	.zero		1


	//   ....[81]....
        /*061c*/ 	.word	0x00004f10
        /*0620*/ 	.word	0x000000ff
        /*0624*/ 	.word	0x00000060
        /*0628*/ 	.short	0x010b
        /*062a*/ 	.byte	0x15
	.zero		1


	//   ....[82]....
        /*062c*/ 	.word	0x00004f20
        /*0630*/ 	.word	0x000000ff
        /*0634*/ 	.word	0x00000000
        /*0638*/ 	.short	0x0101
        /*063a*/ 	.byte	0x26
	.zero		1


	//   ....[83]....
        /*063c*/ 	.word	0x00004f30
        /*0640*/ 	.word	0x000000ff
        /*0644*/ 	.word	0x00000088
        /*0648*/ 	.short	0x010a
        /*064a*/ 	.byte	0x15
	.zero		1


	//   ....[84]....
        /*064c*/ 	.word	0x00005130
        /*0650*/ 	.word	0x000000ff
        /*0654*/ 	.word	0x00000068
        /*0658*/ 	.short	0x010b
        /*065a*/ 	.byte	0x15
	.zero		1


	//   ....[85]....
        /*065c*/ 	.word	0x00005140
        /*0660*/ 	.word	0x000000ff
        /*0664*/ 	.word	0x00000000
        /*0668*/ 	.short	0x0101
        /*066a*/ 	.byte	0x25
	.zero		1


	//   ....[86]....
        /*066c*/ 	.word	0x00005170
        /*0670*/ 	.word	0x000000ff
        /*0674*/ 	.word	0x00000070
        /*0678*/ 	.short	0x010a
        /*067a*/ 	.byte	0x15
	.zero		1


	//   ....[87]....
        /*067c*/ 	.word	0x00005190
        /*0680*/ 	.word	0x000000ff
        /*0684*/ 	.word	0x00000078
        /*0688*/ 	.short	0x010a
        /*068a*/ 	.byte	0x15
	.zero		1


	//   ....[88]....
        /*068c*/ 	.word	0x000051b0
        /*0690*/ 	.word	0x000000ff
        /*0694*/ 	.word	0x00000080
        /*0698*/ 	.short	0x010a
        /*069a*/ 	.byte	0x15
	.zero		1


	//   ....[89]....
        /*069c*/ 	.word	0x000051f0
        /*06a0*/ 	.word	0x00000000
        /*06a4*/ 	.word	0x00000088
        /*06a8*/ 	.short	0x010a
        /*06aa*/ 	.byte	0xff
	.zero		1


	//   ....[90]....
        /*06ac*/ 	.word	0x00005530
        /*06b0*/ 	.word	0x00000003
        /*06b4*/ 	.word	0x000000a0
        /*06b8*/ 	.short	0x010a
        /*06ba*/ 	.byte	0xff
	.zero		1


	//   ....[91]....
        /*06bc*/ 	.word	0x000056b0
        /*06c0*/ 	.word	0x00000000
        /*06c4*/ 	.word	0x00000000
        /*06c8*/ 	.short	0x0101
        /*06ca*/ 	.byte	0xff
	.zero		1


	//   ....[92]....
        /*06cc*/ 	.word	0x000061d0
        /*06d0*/ 	.word	0x000000ff
        /*06d4*/ 	.word	0x00000050
        /*06d8*/ 	.short	0x010a
        /*06da*/ 	.byte	0x2c
	.zero		1


	//   ....[93]....
        /*06dc*/ 	.word	0x00006210
        /*06e0*/ 	.word	0x0000001a
        /*06e4*/ 	.word	0x000000c0
        /*06e8*/ 	.short	0x010a
        /*06ea*/ 	.byte	0xff
	.zero		1


	//   ....[94]....
        /*06ec*/ 	.word	0x00006320
        /*06f0*/ 	.word	0x000000ff
        /*06f4*/ 	.word	0x00000050
        /*06f8*/ 	.short	0x010a
        /*06fa*/ 	.byte	0x2c
	.zero		1


	//   ....[95]....
        /*06fc*/ 	.word	0x00006400
        /*0700*/ 	.word	0x0000001a
        /*0704*/ 	.word	0x000000c0
        /*0708*/ 	.short	0x010a
        /*070a*/ 	.byte	0xff
	.zero		1


	//   ....[96]....
        /*070c*/ 	.word	0x00006b30
        /*0710*/ 	.word	0x00000000
        /*0714*/ 	.word	0x00000000
        /*0718*/ 	.short	0x0101
        /*071a*/ 	.byte	0xff
	.zero		1


	//   ....[97]....
        /*071c*/ 	.word	0x00006b40
        /*0720*/ 	.word	0x00000004
        /*0724*/ 	.word	0x00000050
        /*0728*/ 	.short	0x010a
        /*072a*/ 	.byte	0xff
	.zero		1


	//   ....[98]....
        /*072c*/ 	.word	0x00006c00
        /*0730*/ 	.word	0x00000004
        /*0734*/ 	.word	0x00000050
        /*0738*/ 	.short	0x010a
        /*073a*/ 	.byte	0xff
	.zero		1


	//   ....[99]....
        /*073c*/ 	.word	0x000073c0
        /*0740*/ 	.word	0x00000000
        /*0744*/ 	.word	0x00000000
        /*0748*/ 	.short	0x0101
        /*074a*/ 	.byte	0xff
	.zero		1


	//   ....[100]....
        /*074c*/ 	.word	0x000073e0
        /*0750*/ 	.word	0x00000002
        /*0754*/ 	.word	0x00000050
        /*0758*/ 	.short	0x010a
        /*075a*/ 	.byte	0xff
	.zero		1


	//   ....[101]....
        /*075c*/ 	.word	0x00007490
        /*0760*/ 	.word	0x00000002
        /*0764*/ 	.word	0x00000050
        /*0768*/ 	.short	0x010a
        /*076a*/ 	.byte	0xff
	.zero		1


	//   ....[102]....
        /*076c*/ 	.word	0x00007c40
        /*0770*/ 	.word	0x00000000
        /*0774*/ 	.word	0x00000000
        /*0778*/ 	.short	0x0101
        /*077a*/ 	.byte	0xff
	.zero		1


	//   ....[103]....
        /*077c*/ 	.word	0x00007c60
        /*0780*/ 	.word	0x00000003
        /*0784*/ 	.word	0x00000050
        /*0788*/ 	.short	0x010a
        /*078a*/ 	.byte	0xff
	.zero		1


	//   ....[104]....
        /*078c*/ 	.word	0x00007d10
        /*0790*/ 	.word	0x00000003
        /*0794*/ 	.word	0x00000050
        /*0798*/ 	.short	0x010a
        /*079a*/ 	.byte	0xff
	.zero		1


	//   ....[105]....
        /*079c*/ 	.word	0x00008120
        /*07a0*/ 	.word	0x000000ff
        /*07a4*/ 	.word	0x00000000
        /*07a8*/ 	.short	0x0101
        /*07aa*/ 	.byte	0x04
	.zero		1


	//   ....[106]....
        /*07ac*/ 	.word	0x00008530
        /*07b0*/ 	.word	0x00000000
        /*07b4*/ 	.word	0x00000000
        /*07b8*/ 	.short	0x0101
        /*07ba*/ 	.byte	0xff
	.zero		1


	//   ....[107]....
        /*07bc*/ 	.word	0x000087e0
        /*07c0*/ 	.word	0x000000ff
        /*07c4*/ 	.word	0x00000000
        /*07c8*/ 	.short	0x0101
        /*07ca*/ 	.byte	0x04
	.zero		1


	//   ....[108]....
        /*07cc*/ 	.word	0x00008800
        /*07d0*/ 	.word	0x00000000
        /*07d4*/ 	.word	0x00000110
        /*07d8*/ 	.short	0x010a
        /*07da*/ 	.byte	0xff
	.zero		1


	//   ....[109]....
        /*07dc*/ 	.word	0x00008860
        /*07e0*/ 	.word	0x00000000
        /*07e4*/ 	.word	0x00000028
        /*07e8*/ 	.short	0x010a
        /*07ea*/ 	.byte	0xff
	.zero		1


	//   ....[110]....
        /*07ec*/ 	.word	0x000088c0
        /*07f0*/ 	.word	0x00000000
        /*07f4*/ 	.word	0x00000028
        /*07f8*/ 	.short	0x010a
        /*07fa*/ 	.byte	0xff
	.zero		1


	//   ....[111]....
        /*07fc*/ 	.word	0x00008910
        /*0800*/ 	.word	0x00000003
        /*0804*/ 	.word	0x000000a0
        /*0808*/ 	.short	0x010a
        /*080a*/ 	.byte	0xff
	.zero		1


	//   ....[112]....
        /*080c*/ 	.word	0x00008970
        /*0810*/ 	.word	0x00000000
        /*0814*/ 	.word	0x00000000
        /*0818*/ 	.short	0x010a
        /*081a*/ 	.byte	0xff
	.zero		1


	//   ....[113]....
        /*081c*/ 	.word	0x000089d0
        /*0820*/ 	.word	0x00000000
        /*0824*/ 	.word	0x00000000
        /*0828*/ 	.short	0x010a
        /*082a*/ 	.byte	0xff
	.zero		1


	//   ....[114]....
        /*082c*/ 	.word	0x00008a30
        /*0830*/ 	.word	0x00000000
        /*0834*/ 	.word	0x00000000
        /*0838*/ 	.short	0x010a
        /*083a*/ 	.byte	0xff
	.zero		1


	//   ....[115]....
        /*083c*/ 	.word	0x00008a90
        /*0840*/ 	.word	0x00000000
        /*0844*/ 	.word	0x00000000
        /*0848*/ 	.short	0x010a
        /*084a*/ 	.byte	0xff
	.zero		1


	//   ....[116]....
        /*084c*/ 	.word	0x00008ae0
        /*0850*/ 	.word	0x00000002
        /*0854*/ 	.word	0x00000100
        /*0858*/ 	.short	0x010a
        /*085a*/ 	.byte	0xff
	.zero		1


	//   ....[117]....
        /*085c*/ 	.word	0x00008b40
        /*0860*/ 	.word	0x00000002
        /*0864*/ 	.word	0x000000b0
        /*0868*/ 	.short	0x010a
        /*086a*/ 	.byte	0xff
	.zero		1


	//   ....[118]....
        /*086c*/ 	.word	0x00008b90
        /*0870*/ 	.word	0x00000002
        /*0874*/ 	.word	0x000000a0
        /*0878*/ 	.short	0x010a
        /*087a*/ 	.byte	0xff
	.zero		1


	//   ....[119]....
        /*087c*/ 	.word	0x00008bf0
        /*0880*/ 	.word	0x00000000
        /*0884*/ 	.word	0x000000b0
        /*0888*/ 	.short	0x010a
        /*088a*/ 	.byte	0xff
	.zero		1


	//   ....[120]....
        /*088c*/ 	.word	0x00008c40
        /*0890*/ 	.word	0x00000000
        /*0894*/ 	.word	0x000000a0
        /*0898*/ 	.short	0x010a
        /*089a*/ 	.byte	0xff
	.zero		1


	//   ....[121]....
        /*089c*/ 	.word	0x00008ca0
        /*08a0*/ 	.word	0x00000002
        /*08a4*/ 	.word	0x000000e0
        /*08a8*/ 	.short	0x010a
        /*08aa*/ 	.byte	0xff
	.zero		1


	//   ....[122]....
        /*08ac*/ 	.word	0x00008d00
        /*08b0*/ 	.word	0x00000000
        /*08b4*/ 	.word	0x00000000
        /*08b8*/ 	.short	0x010a
        /*08ba*/ 	.byte	0xff
	.zero		1


	//   ....[123]....
        /*08bc*/ 	.word	0x00008d60
        /*08c0*/ 	.word	0x00000000
        /*08c4*/ 	.word	0x00000000
        /*08c8*/ 	.short	0x010a
        /*08ca*/ 	.byte	0xff
	.zero		1


	//   ....[124]....
        /*08cc*/ 	.word	0x00008dc0
        /*08d0*/ 	.word	0x00000000
        /*08d4*/ 	.word	0x00000000
        /*08d8*/ 	.short	0x010a
        /*08da*/ 	.byte	0xff
	.zero		1


	//   ....[125]....
        /*08dc*/ 	.word	0x00008e20
        /*08e0*/ 	.word	0x00000000
        /*08e4*/ 	.word	0x00000000
        /*08e8*/ 	.short	0x010a
        /*08ea*/ 	.byte	0xff
	.zero		1


	//   ....[126]....
        /*08ec*/ 	.word	0x00008e80
        /*08f0*/ 	.word	0x00000000
        /*08f4*/ 	.word	0x00000000
        /*08f8*/ 	.short	0x010a
        /*08fa*/ 	.byte	0xff
	.zero		1


	//   ....[127]....
        /*08fc*/ 	.word	0x00008ed0
        /*0900*/ 	.word	0x0000000c
        /*0904*/ 	.word	0x000000a0
        /*0908*/ 	.short	0x010a
        /*090a*/ 	.byte	0xff
	.zero		1


	//   ....[128]....
        /*090c*/ 	.word	0x00008f30
        /*0910*/ 	.word	0x00000000
        /*0914*/ 	.word	0x00000098
        /*0918*/ 	.short	0x010a
        /*091a*/ 	.byte	0xff
	.zero		1


	//   ....[129]....
        /*091c*/ 	.word	0x00008f90
        /*0920*/ 	.word	0x00000000
        /*0924*/ 	.word	0x00000070
        /*0928*/ 	.short	0x010a
        /*092a*/ 	.byte	0xff
	.zero		1


	//   ....[130]....
        /*092c*/ 	.word	0x00008ff0
        /*0930*/ 	.word	0x00000000
        /*0934*/ 	.word	0x00000078
        /*0938*/ 	.short	0x010a
        /*093a*/ 	.byte	0xff
	.zero		1


	//   ....[131]....
        /*093c*/ 	.word	0x00009050
        /*0940*/ 	.word	0x00000000
        /*0944*/ 	.word	0x00000080
        /*0948*/ 	.short	0x010a
        /*094a*/ 	.byte	0xff
	.zero		1


	//   ....[132]....
        /*094c*/ 	.word	0x000090b0
        /*0950*/ 	.word	0x00000000
        /*0954*/ 	.word	0x00000088
        /*0958*/ 	.short	0x010a
        /*095a*/ 	.byte	0xff
	.zero		1


	//   ....[133]....
        /*095c*/ 	.word	0x00009110
        /*0960*/ 	.word	0x00000000
        /*0964*/ 	.word	0x00000070
        /*0968*/ 	.short	0x010a
        /*096a*/ 	.byte	0xff
	.zero		1


	//   ....[134]....
        /*096c*/ 	.word	0x00009170
        /*0970*/ 	.word	0x00000000
        /*0974*/ 	.word	0x00000078
        /*0978*/ 	.short	0x010a
        /*097a*/ 	.byte	0xff
	.zero		1


	//   ....[135]....
        /*097c*/ 	.word	0x000091d0
        /*0980*/ 	.word	0x00000000
        /*0984*/ 	.word	0x00000080
        /*0988*/ 	.short	0x010a
        /*098a*/ 	.byte	0xff
	.zero		1


	//   ....[136]....
        /*098c*/ 	.word	0x00009220
        /*0990*/ 	.word	0x00000003
        /*0994*/ 	.word	0x000000a0
        /*0998*/ 	.short	0x010a
        /*099a*/ 	.byte	0xff
	.zero		1


	//   ....[137]....
        /*099c*/ 	.word	0x00009280
        /*09a0*/ 	.word	0x00000000
        /*09a4*/ 	.word	0x00000050
        /*09a8*/ 	.short	0x010a
        /*09aa*/ 	.byte	0xff
	.zero		1


	//   ....[138]....
        /*09ac*/ 	.word	0x000092d0
        /*09b0*/ 	.word	0x0000001a
        /*09b4*/ 	.word	0x000000c0
        /*09b8*/ 	.short	0x010a
        /*09ba*/ 	.byte	0xff
	.zero		1


	//   ....[139]....
        /*09bc*/ 	.word	0x00009320
        /*09c0*/ 	.word	0x00000004
        /*09c4*/ 	.word	0x00000050
        /*09c8*/ 	.short	0x010a
        /*09ca*/ 	.byte	0xff
	.zero		1


	//   ....[140]....
        /*09cc*/ 	.word	0x00009370
        /*09d0*/ 	.word	0x00000002
        /*09d4*/ 	.word	0x00000050
        /*09d8*/ 	.short	0x010a
        /*09da*/ 	.byte	0xff
	.zero		1


	//   ....[141]....
        /*09dc*/ 	.word	0x000093c0
        /*09e0*/ 	.word	0x00000003
        /*09e4*/ 	.word	0x00000050
        /*09e8*/ 	.short	0x010a
        /*09ea*/ 	.byte	0xff
	.zero		1


	//----- nvinfo : EIATTR_NUM_MBARRIERS
	.align		4
.L_47:
        /*09ec*/ 	.byte	0x03, 0x38
        /*09ee*/ 	.short	0x0024


	//----- nvinfo : EIATTR_EXIT_INSTR_OFFSETS
	.align		4
        /*09f0*/ 	.byte	0x04, 0x1c
        /*09f2*/ 	.short	(.L_49 - .L_48)


	//   ....[0]....
.L_48:
        /*09f4*/ 	.word	0x00002bb0


	//   ....[1]....
        /*09f8*/ 	.word	0x000030c0


	//   ....[2]....
        /*09fc*/ 	.word	0x00003120


	//   ....[3]....
        /*0a00*/ 	.word	0x000040a0


	//   ....[4]....
        /*0a04*/ 	.word	0x00005220


	//   ....[5]....
        /*0a08*/ 	.word	0x00005260


	//   ....[6]....
        /*0a0c*/ 	.word	0x000086c0


	//   ....[7]....
        /*0a10*/ 	.word	0x00008740


	//   ....[8]....
        /*0a14*/ 	.word	0x00008770


	//   ....[9]....
        /*0a18*/ 	.word	0x000087f0


	//----- nvinfo : EIATTR_MAX_THREADS
	.align		4
.L_49:
        /*0a1c*/ 	.byte	0x04, 0x05
        /*0a1e*/ 	.short	(.L_51 - .L_50)
.L_50:
        /*0a20*/ 	.word	0x00000100
        /*0a24*/ 	.word	0x00000001
        /*0a28*/ 	.word	0x00000001


	//----- nvinfo : EIATTR_CRS_STACK_SIZE
	.align		4
.L_51:
        /*0a2c*/ 	.byte	0x04, 0x1e
        /*0a2e*/ 	.short	(.L_53 - .L_52)
.L_52:
        /*0a30*/ 	.word	0x00000000


	//----- nvinfo : EIATTR_CBANK_PARAM_SIZE
	.align		4
.L_53:
        /*0a34*/ 	.byte	0x03, 0x19
        /*0a36*/ 	.short	0x0800


	//----- nvinfo : EIATTR_PARAM_CBANK
	.align		4
        /*0a38*/ 	.byte	0x04, 0x0a
        /*0a3a*/ 	.short	(.L_55 - .L_54)
	.align		4
.L_54:
        /*0a3c*/ 	.word	index@(.nv.constant0._ZN7cutlass13device_kernelINS_4gemm6kernel13GemmUniversalIN4cute5tupleIJiiiiEEENS1_10collective13CollectiveMmaINS1_35MainloopSm100TmaUmmaWarpSpecializedILi5ELi2ELi4ENS5_IJNS4_1CILi2EEESB_NSA_ILi1EEEEEEEENS5_IJNSA_ILi64EEENSA_ILi128EEESF_EEENS_10bfloat16_tENS5_IJlSC_lEEESI_SJ_NS4_8TiledMMAINS4_8MMA_AtomIJNS4_20SM100_MMA_F16BF16_SSISI_SI_fLi64ELi128ELNS4_4UMMA5MajorE0ELSO_0ELNSN_7ScaleInE0ELSP_0EEEEEENS4_6LayoutINS5_IJSC_SC_SC_EEENS5_IJNSA_ILi0EEESU_SU_EEEEENS5_IJNS4_10UnderscoreESX_SX_EEEEENS4_23SM90_TMA_LOAD_MULTICASTENS4_14ComposedLayoutINS4_7SwizzleILi3ELi4ELi3EEENS4_18smem_ptr_flag_bitsILi16EEENSS_INS5_IJNSA_ILi8EEESF_EEENS5_IJSF_SC_EEEEEEEvNS4_8identityES10_S1A_vS1B_EENS_8epilogue10collective18CollectiveEpilogueINS1D_23Sm100TmaWarpSpecializedILi4ELi2ELi16ELb1ELb0EEEJSH_NS5_IJNSS_ISF_SC_EENSS_INSA_ILi32EEESC_EEEEESI_SJ_SI_SJ_NS1D_6fusion15FusionCallbacksIS1H_NS1M_17LinearCombinationISI_fSI_fLNS_15FloatRoundStyleE2EEESH_S1L_JEEENS4_5SM1004TMEM4LOAD26SM100_TMEM_LOAD_16dp256b4xENS4_13SM90_TMA_LOADENS11_INS12_ILi2ELi4ELi3EEES15_NSS_INS5_IJS16_S1J_EEENS5_IJS1J_SC_EEEEEEENS4_17SM75_U32x4_LDSM_NENS4_14SM90_TMA_STOREES21_NS4_17SM90_U32x4_STSM_NENS4_39AutoVectorizingCopyWithAssumedAlignmentILi128EEEEEEvvEEEEvNT_6ParamsE)
        /*0a40*/ 	.short	0x0380
        /*0a42*/ 	.short	0x0800


	//----- nvinfo : EIATTR_SW_WAR
	.align		4
.L_55:
        /*0a44*/ 	.byte	0x04, 0x36
        /*0a46*/ 	.short	(.L_57 - .L_56)
.L_56:
        /*0a48*/ 	.word	0x00000008
.L_57:


//--------------------- .nv.callgraph             --------------------------
	.section	.nv.callgraph,"",@"SHT_CUDA_CALLGRAPH"
	.align	4
	.sectionentsize	8
	.align		4
        /*0000*/ 	.word	0x00000000
	.align		4
        /*0004*/ 	.word	0xffffffff
	.align		4
        /*0008*/ 	.word	index@(_ZN7cutlass13device_kernelINS_4gemm6kernel13GemmUniversalIN4cute5tupleIJiiiiEEENS1_10collective13CollectiveMmaINS1_35MainloopSm100TmaUmmaWarpSpecializedILi5ELi2ELi4ENS5_IJNS4_1CILi2EEESB_NSA_ILi1EEEEEEEENS5_IJNSA_ILi64EEENSA_ILi128EEESF_EEENS_10bfloat16_tENS5_IJlSC_lEEESI_SJ_NS4_8TiledMMAINS4_8MMA_AtomIJNS4_20SM100_MMA_F16BF16_SSISI_SI_fLi64ELi128ELNS4_4UMMA5MajorE0ELSO_0ELNSN_7ScaleInE0ELSP_0EEEEEENS4_6LayoutINS5_IJSC_SC_SC_EEENS5_IJNSA_ILi0EEESU_SU_EEEEENS5_IJNS4_10UnderscoreESX_SX_EEEEENS4_23SM90_TMA_LOAD_MULTICASTENS4_14ComposedLayoutINS4_7SwizzleILi3ELi4ELi3EEENS4_18smem_ptr_flag_bitsILi16EEENSS_INS5_IJNSA_ILi8EEESF_EEENS5_IJSF_SC_EEEEEEEvNS4_8identityES10_S1A_vS1B_EENS_8epilogue10collective18CollectiveEpilogueINS1D_23Sm100TmaWarpSpecializedILi4ELi2ELi16ELb1ELb0EEEJSH_NS5_IJNSS_ISF_SC_EENSS_INSA_ILi32EEESC_EEEEESI_SJ_SI_SJ_NS1D_6fusion15FusionCallbacksIS1H_NS1M_17LinearCombinationISI_fSI_fLNS_15FloatRoundStyleE2EEESH_S1L_JEEENS4_5SM1004TMEM4LOAD26SM100_TMEM_LOAD_16dp256b4xENS4_13SM90_TMA_LOADENS11_INS12_ILi2ELi4ELi3EEES15_NSS_INS5_IJS16_S1J_EEENS5_IJS1J_SC_EEEEEEENS4_17SM75_U32x4_LDSM_NENS4_14SM90_TMA_STOREES21_NS4_17SM90_U32x4_STSM_NENS4_39AutoVectorizingCopyWithAssumedAlignmentILi128EEEEEEvvEEEEvNT_6ParamsE)
	.align		4
        /*000c*/ 	.word	index@(__assertfail)
	.align		4
        /*0010*/ 	.word	0x00000000
	.align		4
        /*0014*/ 	.word	0xfffffffe
	.align		4
        /*0018*/ 	.word	0x00000000
	.align		4
        /*001c*/ 	.word	0xfffffffd
	.align		4
        /*0020*/ 	.word	0x00000000
	.align		4
        /*0024*/ 	.word	0xfffffffc


//--------------------- .nv.constant4             --------------------------
	.section	.nv.constant4,"a",@progbits
	.align	8
	.align		8
.nv.constant4:
        /*0000*/ 	.dword	__assertfail
	.align		8
        /*0008*/ 	.dword	__unnamed_1
	.align		8
        /*0010*/ 	.dword	__unnamed_2
	.align		8
        /*0018*/ 	.dword	_ZN39_INTERNAL_8c89b287_4_k_cu_40729cf5_97164cuda3std3__45__cpo5beginE
	.align		8
        /*0020*/ 	.dword	_ZN39_INTERNAL_8c89b287_4_k_cu_40729cf5_97164cuda3std3__45__cpo3endE
	.align		8
        /*0028*/ 	.dword	_ZN39_INTERNAL_8c89b287_4_k_cu_40729cf5_97164cuda3std3__45__cpo6cbeginE
	.align		8
        /*0030*/ 	.dword	_ZN39_INTERNAL_8c89b287_4_k_cu_40729cf5_97164cuda3std3__45__cpo4cendE
	.align		8
        /*0038*/ 	.dword	_ZN39_INTERNAL_8c89b287_4_k_cu_40729cf5_97164cuda3std3__441_GLOBAL__N__8c89b287_4_k_cu_40729cf5_97166ignoreE
	.align		8
        /*0040*/ 	.dword	_ZN39_INTERNAL_8c89b287_4_k_cu_40729cf5_97164cuda3std3__419piecewise_constructE
	.align		8
        /*0048*/ 	.dword	_ZN39_INTERNAL_8c89b287_4_k_cu_40729cf5_97164cuda3std3__48in_placeE
	.align		8
        /*0050*/ 	.dword	_ZN39_INTERNAL_8c89b287_4_k_cu_40729cf5_97164cuda3std6ranges3__45__cpo4swapE
	.align		8
        /*0058*/ 	.dword	_ZN39_INTERNAL_8c89b287_4_k_cu_40729cf5_97164cuda3std6ranges3__45__cpo9iter_moveE
	.align		8
        /*0060*/ 	.dword	_ZN39_INTERNAL_8c89b287_4_k_cu_40729cf5_97164cute7productE
	.align		8
        /*0068*/ 	.dword	_ZN39_INTERNAL_8c89b287_4_k_cu_40729cf5_97164cute1_E
	.align		8
        /*0070*/ 	.dword	$str$25
	.align		8
        /*0078*/ 	.dword	$str$26
	.align		8
        /*0080*/ 	.dword	$str$27
	.align		8
        /*0088*/ 	.dword	$str$28


//--------------------- .text._ZN7cutlass13device_kernelINS_4gemm6kernel13GemmUniversalIN4cute5tupleIJiiiiEEENS1_10collective13CollectiveMmaINS1_35MainloopSm100TmaUmmaWarpSpecializedILi5ELi2ELi4ENS5_IJNS4_1CILi2EEESB_NSA_ILi1EEEEEEEENS5_IJNSA_ILi64EEENSA_ILi128EEESF_EEENS_10bfloat16_tENS5_IJlSC_lEEESI_SJ_NS4_8TiledMMAINS4_8MMA_AtomIJNS4_20SM100_MMA_F16BF16_SSISI_SI_fLi64ELi128ELNS4_4UMMA5MajorE0ELSO_0ELNSN_7ScaleInE0ELSP_0EEEEEENS4_6LayoutINS5_IJSC_SC_SC_EEENS5_IJNSA_ILi0EEESU_SU_EEEEENS5_IJNS4_10UnderscoreESX_SX_EEEEENS4_23SM90_TMA_LOAD_MULTICASTENS4_14ComposedLayoutINS4_7SwizzleILi3ELi4ELi3EEENS4_18smem_ptr_flag_bitsILi16EEENSS_INS5_IJNSA_ILi8EEESF_EEENS5_IJSF_SC_EEEEEEEvNS4_8identityES10_S1A_vS1B_EENS_8epilogue10collective18CollectiveEpilogueINS1D_23Sm100TmaWarpSpecializedILi4ELi2ELi16ELb1ELb0EEEJSH_NS5_IJNSS_ISF_SC_EENSS_INSA_ILi32EEESC_EEEEESI_SJ_SI_SJ_NS1D_6fusion15FusionCallbacksIS1H_NS1M_17LinearCombinationISI_fSI_fLNS_15FloatRoundStyleE2EEESH_S1L_JEEENS4_5SM1004TMEM4LOAD26SM100_TMEM_LOAD_16dp256b4xENS4_13SM90_TMA_LOADENS11_INS12_ILi2ELi4ELi3EEES15_NSS_INS5_IJS16_S1J_EEENS5_IJS1J_SC_EEEEEEENS4_17SM75_U32x4_LDSM_NENS4_14SM90_TMA_STOREES21_NS4_17SM90_U32x4_STSM_NENS4_39AutoVectorizingCopyWithAssumedAlignmentILi128EEEEEEvvEEEEvNT_6ParamsE --------------------------
	.section	.text._ZN7cutlass13device_kernelINS_4gemm6kernel13GemmUniversalIN4cute5tupleIJiiiiEEENS1_10collective13CollectiveMmaINS1_35MainloopSm100TmaUmmaWarpSpecializedILi5ELi2ELi4ENS5_IJNS4_1CILi2EEESB_NSA_ILi1EEEEEEEENS5_IJNSA_ILi64EEENSA_ILi128EEESF_EEENS_10bfloat16_tENS5_IJlSC_lEEESI_SJ_NS4_8TiledMMAINS4_8MMA_AtomIJNS4_20SM100_MMA_F16BF16_SSISI_SI_fLi64ELi128ELNS4_4UMMA5MajorE0ELSO_0ELNSN_7ScaleInE0ELSP_0EEEEEENS4_6LayoutINS5_IJSC_SC_SC_EEENS5_IJNSA_ILi0EEESU_SU_EEEEENS5_IJNS4_10UnderscoreESX_SX_EEEEENS4_23SM90_TMA_LOAD_MULTICASTENS4_14ComposedLayoutINS4_7SwizzleILi3ELi4ELi3EEENS4_18smem_ptr_flag_bitsILi16EEENSS_INS5_IJNSA_ILi8EEESF_EEENS5_IJSF_SC_EEEEEEEvNS4_8identityES10_S1A_vS1B_EENS_8epilogue10collective18CollectiveEpilogueINS1D_23Sm100TmaWarpSpecializedILi4ELi2ELi16ELb1ELb0EEEJSH_NS5_IJNSS_ISF_SC_EENSS_INSA_ILi32EEESC_EEEEESI_SJ_SI_SJ_NS1D_6fusion15FusionCallbacksIS1H_NS1M_17LinearCombinationISI_fSI_fLNS_15FloatRoundStyleE2EEESH_S1L_JEEENS4_5SM1004TMEM4LOAD26SM100_TMEM_LOAD_16dp256b4xENS4_13SM90_TMA_LOADENS11_INS12_ILi2ELi4ELi3EEES15_NSS_INS5_IJS16_S1J_EEENS5_IJS1J_SC_EEEEEEENS4_17SM75_U32x4_LDSM_NENS4_14SM90_TMA_STOREES21_NS4_17SM90_U32x4_STSM_NENS4_39AutoVectorizingCopyWithAssumedAlignmentILi128EEEEEEvvEEEEvNT_6ParamsE,"ax",@progbits
	.align	128
.text._ZN7cutlass13device_kernelINS_4gemm6kernel13GemmUniversalIN4cute5tupleIJiiiiEEENS1_10collective13CollectiveMmaINS1_35MainloopSm100TmaUmmaWarpSpecializedILi5ELi2ELi4ENS5_IJNS4_1CILi2EEESB_NSA_ILi1EEEEEEEENS5_IJNSA_ILi64EEENSA_ILi128EEESF_EEENS_10bfloat16_tENS5_IJlSC_lEEESI_SJ_NS4_8TiledMMAINS4_8MMA_AtomIJNS4_20SM100_MMA_F16BF16_SSISI_SI_fLi64ELi128ELNS4_4UMMA5MajorE0ELSO_0ELNSN_7ScaleInE0ELSP_0EEEEEENS4_6LayoutINS5_IJSC_SC_SC_EEENS5_IJNSA_ILi0EEESU_SU_EEEEENS5_IJNS4_10UnderscoreESX_SX_EEEEENS4_23SM90_TMA_LOAD_MULTICASTENS4_14ComposedLayoutINS4_7SwizzleILi3ELi4ELi3EEENS4_18smem_ptr_flag_bitsILi16EEENSS_INS5_IJNSA_ILi8EEESF_EEENS5_IJSF_SC_EEEEEEEvNS4_8identityES10_S1A_vS1B_EENS_8epilogue10collective18CollectiveEpilogueINS1D_23Sm100TmaWarpSpecializedILi4ELi2ELi16ELb1ELb0EEEJSH_NS5_IJNSS_ISF_SC_EENSS_INSA_ILi32EEESC_EEEEESI_SJ_SI_SJ_NS1D_6fusion15FusionCallbacksIS1H_NS1M_17LinearCombinationISI_fSI_fLNS_15FloatRoundStyleE2EEESH_S1L_JEEENS4_5SM1004TMEM4LOAD26SM100_TMEM_LOAD_16dp256b4xENS4_13SM90_TMA_LOADENS11_INS12_ILi2ELi4ELi3EEES15_NSS_INS5_IJS16_S1J_EEENS5_IJS1J_SC_EEEEEEENS4_17SM75_U32x4_LDSM_NENS4_14SM90_TMA_STOREES21_NS4_17SM90_U32x4_STSM_NENS4_39AutoVectorizingCopyWithAssumedAlignmentILi128EEEEEEvvEEEEvNT_6ParamsE:
        .type           _ZN7cutlass13device_kernelINS_4gemm6kernel13GemmUniversalIN4cute5tupleIJiiiiEEENS1_10collective13CollectiveMmaINS1_35MainloopSm100TmaUmmaWarpSpecializedILi5ELi2ELi4ENS5_IJNS4_1CILi2EEESB_NSA_ILi1EEEEEEEENS5_IJNSA_ILi64EEENSA_ILi128EEESF_EEENS_10bfloat16_tENS5_IJlSC_lEEESI_SJ_NS4_8TiledMMAINS4_8MMA_AtomIJNS4_20SM100_MMA_F16BF16_SSISI_SI_fLi64ELi128ELNS4_4UMMA5MajorE0ELSO_0ELNSN_7ScaleInE0ELSP_0EEEEEENS4_6LayoutINS5_IJSC_SC_SC_EEENS5_IJNSA_ILi0EEESU_SU_EEEEENS5_IJNS4_10UnderscoreESX_SX_EEEEENS4_23SM90_TMA_LOAD_MULTICASTENS4_14ComposedLayoutINS4_7SwizzleILi3ELi4ELi3EEENS4_18smem_ptr_flag_bitsILi16EEENSS_INS5_IJNSA_ILi8EEESF_EEENS5_IJSF_SC_EEEEEEEvNS4_8identityES10_S1A_vS1B_EENS_8epilogue10collective18CollectiveEpilogueINS1D_23Sm100TmaWarpSpecializedILi4ELi2ELi16ELb1ELb0EEEJSH_NS5_IJNSS_ISF_SC_EENSS_INSA_ILi32EEESC_EEEEESI_SJ_SI_SJ_NS1D_6fusion15FusionCallbacksIS1H_NS1M_17LinearCombinationISI_fSI_fLNS_15FloatRoundStyleE2EEESH_S1L_JEEENS4_5SM1004TMEM4LOAD26SM100_TMEM_LOAD_16dp256b4xENS4_13SM90_TMA_LOADENS11_INS12_ILi2ELi4ELi3EEES15_NSS_INS5_IJS16_S1J_EEENS5_IJS1J_SC_EEEEEEENS4_17SM75_U32x4_LDSM_NENS4_14SM90_TMA_STOREES21_NS4_17SM90_U32x4_STSM_NENS4_39AutoVectorizingCopyWithAssumedAlignmentILi128EEEEEEvvEEEEvNT_6ParamsE,@function
        .size           _ZN7cutlass13device_kernelINS_4gemm6kernel13GemmUniversalIN4cute5tupleIJiiiiEEENS1_10collective13CollectiveMmaINS1_35MainloopSm100TmaUmmaWarpSpecializedILi5ELi2ELi4ENS5_IJNS4_1CILi2EEESB_NSA_ILi1EEEEEEEENS5_IJNSA_ILi64EEENSA_ILi128EEESF_EEENS_10bfloat16_tENS5_IJlSC_lEEESI_SJ_NS4_8TiledMMAINS4_8MMA_AtomIJNS4_20SM100_MMA_F16BF16_SSISI_SI_fLi64ELi128ELNS4_4UMMA5MajorE0ELSO_0ELNSN_7ScaleInE0ELSP_0EEEEEENS4_6LayoutINS5_IJSC_SC_SC_EEENS5_IJNSA_ILi0EEESU_SU_EEEEENS5_IJNS4_10UnderscoreESX_SX_EEEEENS4_23SM90_TMA_LOAD_MULTICASTENS4_14ComposedLayoutINS4_7SwizzleILi3ELi4ELi3EEENS4_18smem_ptr_flag_bitsILi16EEENSS_INS5_IJNSA_ILi8EEESF_EEENS5_IJSF_SC_EEEEEEEvNS4_8identityES10_S1A_vS1B_EENS_8epilogue10collective18CollectiveEpilogueINS1D_23Sm100TmaWarpSpecializedILi4ELi2ELi16ELb1ELb0EEEJSH_NS5_IJNSS_ISF_SC_EENSS_INSA_ILi32EEESC_EEEEESI_SJ_SI_SJ_NS1D_6fusion15FusionCallbacksIS1H_NS1M_17LinearCombinationISI_fSI_fLNS_15FloatRoundStyleE2EEESH_S1L_JEEENS4_5SM1004TMEM4LOAD26SM100_TMEM_LOAD_16dp256b4xENS4_13SM90_TMA_LOADENS11_INS12_ILi2ELi4ELi3EEES15_NSS_INS5_IJS16_S1J_EEENS5_IJS1J_SC_EEEEEEENS4_17SM75_U32x4_LDSM_NENS4_14SM90_TMA_STOREES21_NS4_17SM90_U32x4_STSM_NENS4_39AutoVectorizingCopyWithAssumedAlignmentILi128EEEEEEvvEEEEvNT_6ParamsE,(.L_x_186 - _ZN7cutlass13device_kernelINS_4gemm6kernel13GemmUniversalIN4cute5tupleIJiiiiEEENS1_10collective13CollectiveMmaINS1_35MainloopSm100TmaUmmaWarpSpecializedILi5ELi2ELi4ENS5_IJNS4_1CILi2EEESB_NSA_ILi1EEEEEEEENS5_IJNSA_ILi64EEENSA_ILi128EEESF_EEENS_10bfloat16_tENS5_IJlSC_lEEESI_SJ_NS4_8TiledMMAINS4_8MMA_AtomIJNS4_20SM100_MMA_F16BF16_SSISI_SI_fLi64ELi128ELNS4_4UMMA5MajorE0ELSO_0ELNSN_7ScaleInE0ELSP_0EEEEEENS4_6LayoutINS5_IJSC_SC_SC_EEENS5_IJNSA_ILi0EEESU_SU_EEEEENS5_IJNS4_10UnderscoreESX_SX_EEEEENS4_23SM90_TMA_LOAD_MULTICASTENS4_14ComposedLayoutINS4_7SwizzleILi3ELi4ELi3EEENS4_18smem_ptr_flag_bitsILi16EEENSS_INS5_IJNSA_ILi8EEESF_EEENS5_IJSF_SC_EEEEEEEvNS4_8identityES10_S1A_vS1B_EENS_8epilogue10collective18CollectiveEpilogueINS1D_23Sm100TmaWarpSpecializedILi4ELi2ELi16ELb1ELb0EEEJSH_NS5_IJNSS_ISF_SC_EENSS_INSA_ILi32EEESC_EEEEESI_SJ_SI_SJ_NS1D_6fusion15FusionCallbacksIS1H_NS1M_17LinearCombinationISI_fSI_fLNS_15FloatRoundStyleE2EEESH_S1L_JEEENS4_5SM1004TMEM4LOAD26SM100_TMEM_LOAD_16dp256b4xENS4_13SM90_TMA_LOADENS11_INS12_ILi2ELi4ELi3EEES15_NSS_INS5_IJS16_S1J_EEENS5_IJS1J_SC_EEEEEEENS4_17SM75_U32x4_LDSM_NENS4_14SM90_TMA_STOREES21_NS4_17SM90_U32x4_STSM_NENS4_39AutoVectorizingCopyWithAssumedAlignmentILi128EEEEEEvvEEEEvNT_6ParamsE)
        .other          _ZN7cutlass13device_kernelINS_4gemm6kernel13GemmUniversalIN4cute5tupleIJiiiiEEENS1_10collective13CollectiveMmaINS1_35MainloopSm100TmaUmmaWarpSpecializedILi5ELi2ELi4ENS5_IJNS4_1CILi2EEESB_NSA_ILi1EEEEEEEENS5_IJNSA_ILi64EEENSA_ILi128EEESF_EEENS_10bfloat16_tENS5_IJlSC_lEEESI_SJ_NS4_8TiledMMAINS4_8MMA_AtomIJNS4_20SM100_MMA_F16BF16_SSISI_SI_fLi64ELi128ELNS4_4UMMA5MajorE0ELSO_0ELNSN_7ScaleInE0ELSP_0EEEEEENS4_6LayoutINS5_IJSC_SC_SC_EEENS5_IJNSA_ILi0EEESU_SU_EEEEENS5_IJNS4_10UnderscoreESX_SX_EEEEENS4_23SM90_TMA_LOAD_MULTICASTENS4_14ComposedLayoutINS4_7SwizzleILi3ELi4ELi3EEENS4_18smem_ptr_flag_bitsILi16EEENSS_INS5_IJNSA_ILi8EEESF_EEENS5_IJSF_SC_EEEEEEEvNS4_8identityES10_S1A_vS1B_EENS_8epilogue10collective18CollectiveEpilogueINS1D_23Sm100TmaWarpSpecializedILi4ELi2ELi16ELb1ELb0EEEJSH_NS5_IJNSS_ISF_SC_EENSS_INSA_ILi32EEESC_EEEEESI_SJ_SI_SJ_NS1D_6fusion15FusionCallbacksIS1H_NS1M_17LinearCombinationISI_fSI_fLNS_15FloatRoundStyleE2EEESH_S1L_JEEENS4_5SM1004TMEM4LOAD26SM100_TMEM_LOAD_16dp256b4xENS4_13SM90_TMA_LOADENS11_INS12_ILi2ELi4ELi3EEES15_NSS_INS5_IJS16_S1J_EEENS5_IJS1J_SC_EEEEEEENS4_17SM75_U32x4_LDSM_NENS4_14SM90_TMA_STOREES21_NS4_17SM90_U32x4_STSM_NENS4_39AutoVectorizingCopyWithAssumedAlignmentILi128EEEEEEvvEEEEvNT_6ParamsE,@"STO_CUDA_ENTRY STV_DEFAULT"
_ZN7cutlass13device_kernelINS_4gemm6kernel13GemmUniversalIN4cute5tupleIJiiiiEEENS1_10collective13CollectiveMmaINS1_35MainloopSm100TmaUmmaWarpSpecializedILi5ELi2ELi4ENS5_IJNS4_1CILi2EEESB_NSA_ILi1EEEEEEEENS5_IJNSA_ILi64EEENSA_ILi128EEESF_EEENS_10bfloat16_tENS5_IJlSC_lEEESI_SJ_NS4_8TiledMMAINS4_8MMA_AtomIJNS4_20SM100_MMA_F16BF16_SSISI_SI_fLi64ELi128ELNS4_4UMMA5MajorE0ELSO_0ELNSN_7ScaleInE0ELSP_0EEEEEENS4_6LayoutINS5_IJSC_SC_SC_EEENS5_IJNSA_ILi0EEESU_SU_EEEEENS5_IJNS4_10UnderscoreESX_SX_EEEEENS4_23SM90_TMA_LOAD_MULTICASTENS4_14ComposedLayoutINS4_7SwizzleILi3ELi4ELi3EEENS4_18smem_ptr_flag_bitsILi16EEENSS_INS5_IJNSA_ILi8EEESF_EEENS5_IJSF_SC_EEEEEEEvNS4_8identityES10_S1A_vS1B_EENS_8epilogue10collective18CollectiveEpilogueINS1D_23Sm100TmaWarpSpecializedILi4ELi2ELi16ELb1ELb0EEEJSH_NS5_IJNSS_ISF_SC_EENSS_INSA_ILi32EEESC_EEEEESI_SJ_SI_SJ_NS1D_6fusion15FusionCallbacksIS1H_NS1M_17LinearCombinationISI_fSI_fLNS_15FloatRoundStyleE2EEESH_S1L_JEEENS4_5SM1004TMEM4LOAD26SM100_TMEM_LOAD_16dp256b4xENS4_13SM90_TMA_LOADENS11_INS12_ILi2ELi4ELi3EEES15_NSS_INS5_IJS16_S1J_EEENS5_IJS1J_SC_EEEEEEENS4_17SM75_U32x4_LDSM_NENS4_14SM90_TMA_STOREES21_NS4_17SM90_U32x4_STSM_NENS4_39AutoVectorizingCopyWithAssumedAlignmentILi128EEEEEEvvEEEEvNT_6ParamsE:
[----:B------:R-:W1:Y:S01]  /*0000*/  LDC R1, c[0x0][0x37c] ;  /* 0x0000df00ff017b82 */ /* 0x000e620000000800 */
[----:B------:R-:W2:Y:S01]  /*0010*/  S2R R57, SR_TID.X ;  /* 0x0000000000397919 */ /* 0x000ea20000002100 */
[----:B------:R-:W3:Y:S01]  /*0020*/  LDCU.64 UR8, c[0x0][0x890] ;  /* 0x00011200ff0877ac */ /* 0x000ee20008000a00 */
[----:B------:R-:W-:Y:S02]  /*0030*/  PRMT R45, RZ, 0x7610, R45 ;  /* 0x00007610ff2d7816 */ /* 0x000fe4000000002d */
[----:B------:R-:W-:Y:S01]  /*0040*/  ELECT P3, URZ, PT ;  /* 0x0000000000ff782f */ /* 0x000fe20003860000 */
[----:B---3--:R-:W-:-:S04]  /*0050*/  UISETP.NE.U32.AND UP0, UPT, UR8, URZ, UPT ;  /* 0x000000ff0800728c */ /* 0x008fc8000bf05070 */
[----:B------:R-:W-:Y:S01]  /*0060*/  UISETP.NE.AND.EX UP0, UPT, UR9, URZ, UPT, UP0 ;  /* 0x000000ff0900728c */ /* 0x000fe2000bf05300 */
[----:B--2---:R-:W-:-:S05]  /*0070*/  SHF.R.U32.HI R46, RZ, 0x5, R57 ;  /* 0x00000005ff2e7819 */ /* 0x004fca0000011639 */
[----:B------:R-:W2:Y:S02]  /*0080*/  SHFL.IDX PT, R0, R46, RZ, 0x1f ;  /* 0x00001fff2e007589 */ /* 0x000ea400000e0000 */
[----:B--2---:R-:W-:Y:S01]  /*0090*/  R2UR UR17, R0 ;  /* 0x00000000001172ca */ /* 0x004fe200000e0000 */
[----:B-1----:R-:W-:-:S14]  /*00a0*/  BRA.U UP0, `(.L_x_0) ;  /* 0x0000000100307547 */ /* 0x002fdc000b800000 */
[----:B------:R-:W1:Y:S02]  /*00b0*/  LDCU.64 UR4, c[0x0][0x888] ;  /* 0x00011100ff0477ac */ /* 0x000e640008000a00 */
[----:B-1----:R-:W-:-:S04]  /*00c0*/  UISETP.NE.U32.AND UP0, UPT, UR4, URZ, UPT ;  /* 0x000000ff0400728c */ /* 0x002fc8000bf05070 */
[----:B------:R-:W-:-:S09]  /*00d0*/  UISETP.NE.AND.EX UP0, UPT, UR5, URZ, UPT, UP0 ;  /* 0x000000ff0500728c */ /* 0x000fd2000bf05300 */
[----:B------:R-:W-:Y:S05]  /*00e0*/  BRA.U !UP0, `(.L_x_1) ;  /* 0x0000000108147547 */ /* 0x000fea000b800000 */
[----:B------:R-:W1:Y:S01]  /*00f0*/  LDC.64 R2, c[0x0][0x888] ;  /* 0x00022200ff027b82 */ /* 0x000e620000000a00 */
[----:B------:R-:W1:Y:S02]  /*0100*/  LDCU.64 UR4, c[0x0][0x358] ;  /* 0x00006b00ff0477ac */ /* 0x000e640008000a00 */
[----:B-1----:R1:W5:Y:S01]  /*0110*/  LDG.E R27, desc[UR4][R2.64] ;  /* 0x00000004021b7981 */ /* 0x002362000c1e1900 */
[----:B------:R-:W-:Y:S01]  /*0120*/  HFMA2 R45, -RZ, RZ, 0, 5.9604644775390625e-08 ;  /* 0x00000001ff2d7431 */ /* 0x000fe200000001ff */
[----:B------:R-:W-:Y:S05]  /*0130*/  BRA `(.L_x_0) ;  /* 0x00000000000c7947 */ /* 0x000fea0003800000 */
.L_x_1:
[----:B------:R-:W1:Y:S01]  /*0140*/  LDCU UR4, c[0x0][0x880] ;  /* 0x00011000ff0477ac */ /* 0x000e620008000800 */
[----:B------:R-:W-:Y:S01]  /*0150*/  HFMA2 R45, -RZ, RZ, 0, 5.9604644775390625e-08 ;  /* 0x00000001ff2d7431 */ /* 0x000fe200000001ff */
[----:B-1----:R-:W-:-:S07]  /*0160*/  MOV R27, UR4 ;  /* 0x00000004001b7c02 */ /* 0x002fce0008000f00 */
.L_x_0:
[----:B------:R-:W2:Y:S02]  /*0170*/  LDCU.64 UR4, c[0x0][0x8b0] ;  /* 0x00011600ff0477ac */ /* 0x000ea40008000a00 */
[----:B--2---:R-:W-:-:S04]  /*0180*/  UISETP.NE.U32.AND UP0, UPT, UR4, URZ, UPT ;  /* 0x000000ff0400728c */ /* 0x004fc8000bf05070 */
[----:B------:R-:W-:-:S09]  /*0190*/  UISETP.NE.AND.EX UP0, UPT, UR5, URZ, UPT, UP0 ;  /* 0x000000ff0500728c */ /* 0x000fd2000bf05300 */
[----:B------:R-:W-:Y:S05]  /*01a0*/  BRA.U UP0, `(.L_x_2) ;  /* 0x0000000100287547 */ /* 0x000fea000b800000 */
[----:B------:R-:W2:Y:S02]  /*01b0*/  LDCU.64 UR4, c[0x0][0x8a8] ;  /* 0x00011500ff0477ac */ /* 0x000ea40008000a00 */
[----:B--2---:R-:W-:-:S04]  /*01c0*/  UISETP.NE.U32.AND UP0, UPT, UR4, URZ, UPT ;  /* 0x000000ff0400728c */ /* 0x004fc8000bf05070 */
[----:B------:R-:W-:-:S09]  /*01d0*/  UISETP.NE.AND.EX UP0, UPT, UR5, URZ, UPT, UP0 ;  /* 0x000000ff0500728c */ /* 0x000fd2000bf05300 */
[----:B------:R-:W-:Y:S05]  /*01e0*/  BRA.U !UP0, `(.L_x_3) ;  /* 0x0000000108107547 */ /* 0x000fea000b800000 */
[----:B------:R-:W2:Y:S01]  /*01f0*/  LDC.64 R24, c[0x0][0x8a8] ;  /* 0x00022a00ff187b82 */ /* 0x000ea20000000a00 */
[----:B------:R-:W2:Y:S02]  /*0200*/  LDCU.64 UR4, c[0x0][0x358] ;  /* 0x00006b00ff0477ac */ /* 0x000ea40008000a00 */
[----:B--2---:R2:W5:Y:S01]  /*0210*/  LDG.E R24, desc[UR4][R24.64] ;  /* 0x0000000418187981 */ /* 0x004562000c1e1900 */
[----:B------:R-:W-:Y:S05]  /*0220*/  BRA `(.L_x_2) ;  /* 0x0000000000087947 */ /* 0x000fea0003800000 */
.L_x_3:
[----:B------:R-:W2:Y:S02]  /*0230*/  LDCU UR4, c[0x0][0x8a0] ;  /* 0x00011400ff0477ac */ /* 0x000ea40008000800 */
[----:B--2---:R-:W-:Y:S02]  /*0240*/  MOV R24, UR4 ;  /* 0x0000000400187c02 */ /* 0x004fe40008000f00 */
.L_x_2:
[----:B------:R-:W-:Y:S01]  /*0250*/  IMAD.U32 R0, RZ, RZ, UR17 ;  /* 0x00000011ff007e24 */ /* 0x000fe2000f8e00ff */
[----:B------:R-:W-:Y:S04]  /*0260*/  BSSY.RECONVERGENT B0, `(.L_x_4) ;  /* 0x000000c000007945 */ /* 0x000fe80003800200 */
[C---:B------:R-:W-:Y:S02]  /*0270*/  ISETP.NE.OR P1, PT, R0.reuse, 0x1, !P3 ;  /* 0x000000010000780c */ /* 0x040fe40005f25670 */
[----:B------:R-:W-:-:S11]  /*0280*/  ISETP.NE.OR P0, PT, R0, 0x3, !P3 ;  /* 0x000000030000780c */ /* 0x000fd60005f05670 */
[----:B------:R-:W-:Y:S05]  /*0290*/  @P1 BRA `(.L_x_5) ;  /* 0x0000000000201947 */ /* 0x000fea0003800000 */
[----:B------:R-:W3:Y:S02]  /*02a0*/  LDCU.64 UR4, c[0x0][0x348] ;  /* 0x00006900ff0477ac */ /* 0x000ee40008000a00 */
[----:B---3--:R-:W-:Y:S02]  /*02b0*/  UIADD3 UR6, UP1, UPT, UR4, 0x80, URZ ;  /* 0x0000008004067890 */ /* 0x008fe4000ff3e0ff */
[----:B------:R-:W-:Y:S02]  /*02c0*/  UIADD3 UR4, UP0, UPT, UR4, 0x180, URZ ;  /* 0x0000018004047890 */ /* 0x000fe4000ff1e0ff */
[----:B------:R-:W-:Y:S02]  /*02d0*/  UIADD3.X UR7, UPT, UPT, URZ, UR5, URZ, UP1, !UPT ;  /* 0x00000005ff077290 */ /* 0x000fe40008ffe4ff */
[----:B------:R-:W-:-:S07]  /*02e0*/  UIADD3.X UR5, UPT, UPT, URZ, UR5, URZ, UP0, !UPT ;  /* 0x00000005ff057290 */ /* 0x000fce00087fe4ff */
[----:B------:R3:W-:Y:S02]  /*02f0*/  UTMACCTL.PF [UR6] ;  /* 0x00000000060079b9 */ /* 0x0007e40008040000 */
[----:B------:R3:W-:Y:S02]  /*0300*/  UTMACCTL.PF [UR4] ;  /* 0x00000000040079b9 */ /* 0x0007e40008040000 */
[----:B---3--:R-:W-:Y:S01]  /*0310*/  NOP ;  /* 0x0000000000007918 */ /* 0x008fe20000000000 */
.L_x_5:
[----:B------:R-:W-:Y:S05]  /*0320*/  BSYNC.RECONVERGENT B0 ;  /* 0x0000000000007941 */ /* 0x000fea0003800200 */
.L_x_4:
[----:B------:R-:W-:Y:S04]  /*0330*/  BSSY.RECONVERGENT B0, `(.L_x_6) ;  /* 0x000000a000007945 */ /* 0x000fe80003800200 */
        /* <DEDUP_REMOVED lines=9> */
.L_x_7:
[----:B------:R-:W-:Y:S05]  /*03d0*/  BSYNC.RECONVERGENT B0 ;  /* 0x0000000000007941 */ /* 0x000fea0003800200 */
.L_x_6:
[----:B------:R-:W3:Y:S01]  /*03e0*/  LDCU.64 UR4, c[0x0][0x888] ;  /* 0x00011100ff0477ac */ /* 0x000ee20008000a00 */
[----:B------:R-:W-:Y:S02]  /*03f0*/  UISETP.EQ.U32.AND UP1, UPT, UR8, URZ, UPT ;  /* 0x000000ff0800728c */ /* 0x000fe4000bf22070 */
[----:B------:R-:W-:Y:S02]  /*0400*/  UPLOP3.LUT UP3, UPT, UPT, UPT, UPT, 0x80, 0x8 ;  /* 0x000000000008789c */ /* 0x000fe40003f6f070 */
[----:B---3--:R-:W-:-:S04]  /*0410*/  UISETP.NE.U32.AND UP0, UPT, UR4, URZ, UPT ;  /* 0x000000ff0400728c */ /* 0x008fc8000bf05070 */
[----:B------:R-:W-:-:S04]  /*0420*/  UISETP.NE.AND.EX UP0, UPT, UR5, URZ, UPT, UP0 ;  /* 0x000000ff0500728c */ /* 0x000fc8000bf05300 */
[----:B------:R-:W-:-:S04]  /*0430*/  UISETP.EQ.OR.EX UP2, UPT, UR9, URZ, !UP0, UP1 ;  /* 0x000000ff0900728c */ /* 0x000fc8000c742710 */
[----:B------:R-:W-:-:S06]  /*0440*/  UP2UR UR4, UPR, URZ, 0x4 ;  /* 0x00000004ff047883 */ /* 0x000fcc0008000000 */
[----:B------:R-:W-:Y:S01]  /*0450*/  MOV R49, UR4 ;  /* 0x0000000400317c02 */ /* 0x000fe20008000f00 */
[----:B------:R-:W-:Y:S06]  /*0460*/  BRA.U !UP2, `(.L_x_8) ;  /* 0x000000010a207547 */ /* 0x000fec000b800000 */
[----:B------:R-:W-:Y:S01]  /*0470*/  UISETP.NE.U32.AND UP1, UPT, UR8, URZ, UPT ;  /* 0x000000ff0800728c */ /* 0x000fe2000bf25070 */
[----:B-----5:R-:W-:Y:S01]  /*0480*/  FSETP.NEU.AND P0, PT, R27, RZ, PT ;  /* 0x000000ff1b00720b */ /* 0x020fe20003f0d000 */
[----:B------:R-:W-:Y:S02]  /*0490*/  USEL UR4, URZ, 0xffffffff, UP0 ;  /* 0xffffffffff047887 */ /* 0x000fe40008000000 */
[----:B------:R-:W-:-:S10]  /*04a0*/  UISETP.NE.AND.EX UP1, UPT, UR9, URZ, UPT, UP1 ;  /* 0x000000ff0900728c */ /* 0x000fd4000bf25310 */
[----:B------:R-:W-:Y:S01]  /*04b0*/  VOTEU.ANY UP0, P0 ;  /* 0x0000000000ff7886 */ /* 0x000fe20000000100 */
[----:B------:R-:W-:-:S04]  /*04c0*/  @!UP1 USEL UR4, URZ, 0xffffffff, UP0 ;  /* 0xffffffffff049887 */ /* 0x000fc80008000000 */
[----:B------:R-:W-:-:S04]  /*04d0*/  ULOP3.LUT UR4, UR4, 0x1, URZ, 0xc0, !UPT ;  /* 0x0000000104047892 */ /* 0x000fc8000f8ec0ff */
[----:B------:R-:W-:-:S11]  /*04e0*/  UISETP.NE.U32.AND UP3, UPT, UR4, 0x1, UPT ;  /* 0x000000010400788c */ /* 0x000fd6000bf65070 */
.L_x_8:
[----:B-1----:R-:W1:Y:S01]  /*04f0*/  SHFL.IDX PT, R2, R46, RZ, 0x1f ;  /* 0x00001fff2e027589 */ /* 0x002e6200000e0000 */
[----:B------:R-:W-:-:S04]  /*0500*/  UISETP.NE.AND UP0, UPT, UR17, 0x2, UPT ;  /* 0x000000021100788c */ /* 0x000fc8000bf05270 */
[----:B------:R-:W-:Y:S01]  /*0510*/  USEL UR48, URZ, 0x1, UP0 ;  /* 0x00000001ff307887 */ /* 0x000fe20008000000 */
[----:B-1----:R-:W-:-:S13]  /*0520*/  ISETP.NE.AND P0, PT, R2, RZ, PT ;  /* 0x000000ff0200720c */ /* 0x002fda0003f05270 */
[----:B------:R-:W-:Y:S05]  /*0530*/  @P0 BRA `(.L_x_9) ;  /* 0x0000000000600947 */ /* 0x000fea0003800000 */
[----:B------:R-:W1:Y:S01]  /*0540*/  S2UR UR4, SR_CgaCtaId ;  /* 0x00000000000479c3 */ /* 0x000e620000008800 */
[----:B------:R-:W-:Y:S01]  /*0550*/  UMOV UR5, 0x400 ;  /* 0x0000040000057882 */ /* 0x000fe20000000000 */
[----:B------:R-:W-:Y:S01]  /*0560*/  UMOV UR8, 0x1 ;  /* 0x0000000100087882 */ /* 0x000fe20000000000 */
[----:B------:R-:W-:Y:S01]  /*0570*/  UMOV UR6, 0x3 ;  /* 0x0000000300067882 */ /* 0x000fe20000000000 */
[----:B------:R-:W-:-:S04]  /*0580*/  UIADD3 UR8, UPT, UPT, -UR8, 0x100000, URZ ;  /* 0x0010000008087890 */ /* 0x000fc8000fffe1ff */
[----:B------:R-:W-:Y:S02]  /*0590*/  USHF.L.U32 UR9, UR8, 0xb, URZ ;  /* 0x0000000b08097899 */ /* 0x000fe400080006ff */
[----:B------:R-:W-:Y:S02]  /*05a0*/  USHF.L.U32 UR8, UR8, 0x1, URZ ;  /* 0x0000000108087899 */ /* 0x000fe400080006ff */
[----:B------:R-:W-:-:S04]  /*05b0*/  UIADD3 UR6, UPT, UPT, -UR6, 0x100000, URZ ;  /* 0x0010000006067890 */ /* 0x000fc8000fffe1ff */
[----:B------:R-:W-:Y:S02]  /*05c0*/  USHF.L.U32 UR7, UR6, 0xb, URZ ;  /* 0x0000000b06077899 */ /* 0x000fe400080006ff */
[----:B------:R-:W-:Y:S01]  /*05d0*/  USHF.L.U32 UR6, UR6, 0x1, URZ ;  /* 0x0000000106067899 */ /* 0x000fe200080006ff */
[----:B------:R-:W-:Y:S01]  /*05e0*/  ELECT P0, URZ, PT ;  /* 0x0000000000ff782f */ /* 0x000fe20003800000 */
[----:B-1----:R-:W-:Y:S01]  /*05f0*/  ULEA UR4, UR4, UR5, 0x18 ;  /* 0x0000000504047291 */ /* 0x002fe2000f8ec0ff */
[----:B------:R-:W1:Y:S11]  /*0600*/  FENCE.VIEW.ASYNC.S ;  /* 0x00000000000073c6 */ /* 0x000e760000000000 */
[----:B-1----:R1:W3:Y:S01]  /*0610*/  SYNCS.EXCH.64 URZ, [UR4], UR8 ;  /* 0x0000000804ff75b2 */ /* 0x0022e20008000100 */
[----:B------:R1:W4:Y:S01]  /*0620*/  SYNCS.EXCH.64 URZ, [UR4+0x28], UR6 ;  /* 0x0000280604ff75b2 */ /* 0x0003220008000100 */
[----:B------:R1:W1:Y:S01]  /*0630*/  SYNCS.EXCH.64 URZ, [UR4+0x8], UR8 ;  /* 0x0000080804ff75b2 */ /* 0x0002620008000100 */
[----:B------:R1:W1:Y:S01]  /*0640*/  SYNCS.EXCH.64 URZ, [UR4+0x30], UR6 ;  /* 0x0000300604ff75b2 */ /* 0x0002620008000100 */
[----:B------:R1:W1:Y:S01]  /*0650*/  SYNCS.EXCH.64 URZ, [UR4+0x10], UR8 ;  /* 0x0000100804ff75b2 */ /* 0x0002620008000100 */
[----:B------:R1:W1:Y:S01]  /*0660*/  SYNCS.EXCH.64 URZ, [UR4+0x38], UR6 ;  /* 0x0000380604ff75b2 */ /* 0x0002620008000100 */
[----:B------:R1:W1:Y:S01]  /*0670*/  SYNCS.EXCH.64 URZ, [UR4+0x18], UR8 ;  /* 0x0000180804ff75b2 */ /* 0x0002620008000100 */
[----:B------:R1:W1:Y:S01]  /*0680*/  SYNCS.EXCH.64 URZ, [UR4+0x40], UR6 ;  /* 0x0000400604ff75b2 */ /* 0x0002620008000100 */
[----:B------:R1:W1:Y:S01]  /*0690*/  SYNCS.EXCH.64 URZ, [UR4+0x20], UR8 ;  /* 0x0000200804ff75b2 */ /* 0x0002620008000100 */
[----:B------:R1:W1:Y:S01]  /*06a0*/  SYNCS.EXCH.64 URZ, [UR4+0x48], UR6 ;  /* 0x0000480604ff75b2 */ /* 0x0002620008000100 */
[----:B------:R-:W-:Y:S01]  /*06b0*/  NOP ;  /* 0x0000000000007918 */ /* 0x000fe20000000000 */
.L_x_9:
[----:B------:R-:W2:Y:S01]  /*06c0*/  SHFL.IDX PT, R2, R46, RZ, 0x1f ;  /* 0x00001fff2e027589 */ /* 0x000ea200000e0000 */
[----:B------:R-:W-:Y:S01]  /*06d0*/  NOP ;  /* 0x0000000000007918 */ /* 0x000fe20000000000 */
[----:B--2---:R-:W-:-:S13]  /*06e0*/  ISETP.NE.AND P0, PT, R2, 0x1, PT ;  /* 0x000000010200780c */ /* 0x004fda0003f05270 */
[----:B------:R-:W-:Y:S05]  /*06f0*/  @P0 BRA `(.L_x_10) ;  /* 0x0000000000580947 */ /* 0x000fea0003800000 */
[----:B-1----:R-:W1:Y:S01]  /*0700*/  S2UR UR4, SR_CgaCtaId ;  /* 0x00000000000479c3 */ /* 0x002e620000008800 */
        /* <DEDUP_REMOVED lines=12> */
[----:B-1----:R2:W1:Y:S01]  /*07d0*/  SYNCS.EXCH.64 URZ, [UR4+0x50], UR8 ;  /* 0x0000500804ff75b2 */ /* 0x0024620008000100 */
[----:B------:R2:W1:Y:S01]  /*07e0*/  SYNCS.EXCH.64 URZ, [UR4+0x70], UR6 ;  /* 0x0000700604ff75b2 */ /* 0x0004620008000100 */
[----:B------:R2:W1:Y:S01]  /*07f0*/  SYNCS.EXCH.64 URZ, [UR4+0x58], UR8 ;  /* 0x0000580804ff75b2 */ /* 0x0004620008000100 */
[----:B------:R2:W1:Y:S01]  /*0800*/  SYNCS.EXCH.64 URZ, [UR4+0x78], UR6 ;  /* 0x0000780604ff75b2 */ /* 0x0004620008000100 */
[----:B------:R2:W1:Y:S01]  /*0810*/  SYNCS.EXCH.64 URZ, [UR4+0x60], UR8 ;  /* 0x0000600804ff75b2 */ /* 0x0004620008000100 */
[----:B------:R2:W1:Y:S01]  /*0820*/  SYNCS.EXCH.64 URZ, [UR4+0x80], UR6 ;  /* 0x0000800604ff75b2 */ /* 0x0004620008000100 */
[----:B------:R2:W1:Y:S01]  /*0830*/  SYNCS.EXCH.64 URZ, [UR4+0x68], UR8 ;  /* 0x0000680804ff75b2 */ /* 0x0004620008000100 */
[----:B------:R2:W1:Y:S02]  /*0840*/  SYNCS.EXCH.64 URZ, [UR4+0x88], UR6 ;  /* 0x0000880604ff75b2 */ /* 0x0004640008000100 */
[----:B--2---:R-:W-:Y:S01]  /*0850*/  NOP ;  /* 0x0000000000007918 */ /* 0x004fe20000000000 */
.L_x_10:
[----:B------:R-:W2:Y:S01]  /*0860*/  SHFL.IDX PT, R2, R46, RZ, 0x1f ;  /* 0x00001fff2e027589 */ /* 0x000ea200000e0000 */
[----:B------:R-:W-:Y:S01]  /*0870*/  NOP ;  /* 0x0000000000007918 */ /* 0x000fe20000000000 */
[----:B--2---:R-:W-:-:S13]  /*0880*/  ISETP.NE.AND P0, PT, R2, 0x3, PT ;  /* 0x000000030200780c */ /* 0x004fda0003f05270 */
[----:B------:R-:W-:Y:S05]  /*0890*/  @P0 BRA `(.L_x_11) ;  /* 0x0000000000300947 */ /* 0x000fea0003800000 */
[----:B-1----:R-:W1:Y:S01]  /*08a0*/  S2UR UR4, SR_CgaCtaId ;  /* 0x00000000000479c3 */ /* 0x002e620000008800 */
[----:B------:R-:W-:Y:S01]  /*08b0*/  UMOV UR6, 0x400 ;  /* 0x0000040000067882 */ /* 0x000fe20000000000 */
[----:B------:R-:W-:Y:S01]  /*08c0*/  UMOV UR5, 0x20 ;  /* 0x0000002000057882 */ /* 0x000fe20000000000 */
[----:B------:R-:W-:Y:S01]  /*08d0*/  ELECT P0, URZ, PT ;  /* 0x0000000000ff782f */ /* 0x000fe20003800000 */
[----:B-1----:R-:W-:Y:S02]  /*08e0*/  ULEA UR6, UR4, UR6, 0x18 ;  /* 0x0000000604067291 */ /* 0x002fe4000f8ec0ff */
[----:B------:R-:W-:-:S04]  /*08f0*/  UIADD3 UR4, UPT, UPT, -UR5, 0x100000, URZ ;  /* 0x0010000005047890 */ /* 0x000fc8000fffe1ff */
[----:B------:R-:W-:Y:S02]  /*0900*/  USHF.L.U32 UR5, UR4, 0xb, URZ ;  /* 0x0000000b04057899 */ /* 0x000fe400080006ff */
[----:B------:R-:W-:Y:S01]  /*0910*/  USHF.L.U32 UR4, UR4, 0x1, URZ ;  /* 0x0000000104047899 */ /* 0x000fe200080006ff */
[----:B------:R-:W1:Y:S11]  /*0920*/  FENCE.VIEW.ASYNC.S ;  /* 0x00000000000073c6 */ /* 0x000e760000000000 */
[----:B-1----:R2:W1:Y:S01]  /*0930*/  SYNCS.EXCH.64 URZ, [UR6+0x90], UR4 ;  /* 0x0000900406ff75b2 */ /* 0x0024620008000100 */
[----:B------:R2:W1:Y:S02]  /*0940*/  SYNCS.EXCH.64 URZ, [UR6+0x98], UR4 ;  /* 0x0000980406ff75b2 */ /* 0x0004640008000100 */
[----:B--2---:R-:W-:Y:S01]  /*0950*/  NOP ;  /* 0x0000000000007918 */ /* 0x004fe20000000000 */
.L_x_11:
[----:B------:R-:W2:Y:S01]  /*0960*/  SHFL.IDX PT, R2, R46, RZ, 0x1f ;  /* 0x00001fff2e027589 */ /* 0x000ea200000e0000 */
[----:B------:R-:W-:Y:S01]  /*0970*/  NOP ;  /* 0x0000000000007918 */ /* 0x000fe20000000000 */
[----:B--2---:R-:W-:-:S13]  /*0980*/  ISETP.NE.AND P0, PT, R2, 0x4, PT ;  /* 0x000000040200780c */ /* 0x004fda0003f05270 */
[----:B------:R-:W-:Y:S05]  /*0990*/  @P0 BRA `(.L_x_12) ;  /* 0x00000000004c0947 */ /* 0x000fea0003800000 */
[----:B-1----:R-:W1:Y:S01]  /*09a0*/  S2UR UR6, SR_CgaCtaId ;  /* 0x00000000000679c3 */ /* 0x002e620000008800 */
[----:B------:R-:W-:Y:S01]  /*09b0*/  UMOV UR4, 0x3a0 ;  /* 0x000003a000047882 */ /* 0x000fe20000000000 */
[----:B------:R-:W-:Y:S01]  /*09c0*/  UMOV UR5, 0x400 ;  /* 0x0000040000057882 */ /* 0x000fe20000000000 */
[----:B------:R-:W-:Y:S01]  /*09d0*/  USEL UR4, UR4, 0x320, UP3 ;  /* 0x0000032004047887 */ /* 0x000fe20009800000 */
[----:B------:R-:W-:Y:S01]  /*09e0*/  UMOV UR8, 0x1 ;  /* 0x0000000100087882 */ /* 0x000fe20000000000 */
[----:B------:R-:W-:Y:S01]  /*09f0*/  ELECT P0, URZ, PT ;  /* 0x0000000000ff782f */ /* 0x000fe20003800000 */
[----:B------:R-:W-:-:S04]  /*0a00*/  UIADD3 UR8, UPT, UPT, -UR8, 0x100000, URZ ;  /* 0x0010000008087890 */ /* 0x000fc8000fffe1ff */
[----:B------:R-:W-:Y:S02]  /*0a10*/  USHF.L.U32 UR9, UR8, 0xb, URZ ;  /* 0x0000000b08097899 */ /* 0x000fe400080006ff */
[----:B------:R-:W-:Y:S02]  /*0a20*/  USHF.L.U32 UR8, UR8, 0x1, URZ ;  /* 0x0000000108087899 */ /* 0x000fe400080006ff */
[----:B-1----:R-:W-:Y:S02]  /*0a30*/  ULEA UR6, UR6, UR5, 0x18 ;  /* 0x0000000506067291 */ /* 0x002fe4000f8ec0ff */
[----:B------:R-:W-:-:S04]  /*0a40*/  UIADD3 UR4, UPT, UPT, -UR4, 0x100000, URZ ;  /* 0x0010000004047890 */ /* 0x000fc8000fffe1ff */
[----:B------:R-:W-:Y:S02]  /*0a50*/  USHF.L.U32 UR5, UR4, 0xb, URZ ;  /* 0x0000000b04057899 */ /* 0x000fe400080006ff */
[----:B------:R-:W-:Y:S01]  /*0a60*/  USHF.L.U32 UR4, UR4, 0x1, URZ ;  /* 0x0000000104047899 */ /* 0x000fe200080006ff */
[----:B------:R-:W1:Y:S03]  /*0a70*/  FENCE.VIEW.ASYNC.S ;  /* 0x00000000000073c6 */ /* 0x000e660000000000 */
[----:B-1----:R2:W1:Y:S08]  /*0a80*/  SYNCS.EXCH.64 URZ, [UR6+0xa0], UR8 ;  /* 0x0000a00806ff75b2 */ /* 0x0024700008000100 */
[----:B------:R2:W1:Y:S01]  /*0a90*/  SYNCS.EXCH.64 URZ, [UR6+0xb0], UR4 ;  /* 0x0000b00406ff75b2 */ /* 0x0004620008000100 */
[----:B------:R2:W1:Y:S01]  /*0aa0*/  SYNCS.EXCH.64 URZ, [UR6+0xa8], UR8 ;  /* 0x0000a80806ff75b2 */ /* 0x0004620008000100 */
[----:B------:R2:W1:Y:S02]  /*0ab0*/  SYNCS.EXCH.64 URZ, [UR6+0xb8], UR4 ;  /* 0x0000b80406ff75b2 */ /* 0x0004640008000100 */
[----:B--2---:R-:W-:Y:S01]  /*0ac0*/  NOP ;  /* 0x0000000000007918 */ /* 0x004fe20000000000 */
.L_x_12:
        /* <DEDUP_REMOVED lines=26> */
.L_x_13:
[----:B------:R-:W2:Y:S01]  /*0c70*/  SHFL.IDX PT, R2, R46, RZ, 0x1f ;  /* 0x00001fff2e027589 */ /* 0x000ea200000e0000 */
[----:B------:R-:W-:Y:S01]  /*0c80*/  NOP ;  /* 0x0000000000007918 */ /* 0x000fe20000000000 */
[----:B--2---:R-:W-:-:S13]  /*0c90*/  ISETP.NE.AND P0, PT, R2, 0x3, PT ;  /* 0x000000030200780c */ /* 0x004fda0003f05270 */
[----:B------:R-:W-:Y:S05]  /*0ca0*/  @P0 BRA `(.L_x_14) ;  /* 0x0000000000380947 */ /* 0x000fea0003800000 */
[----:B------:R-:W2:Y:S01]  /*0cb0*/  S2UR UR5, SR_CgaCtaId ;  /* 0x00000000000579c3 */ /* 0x000ea20000008800 */
[----:B-1----:R-:W-:Y:S01]  /*0cc0*/  UMOV UR4, 0x400 ;  /* 0x0000040000047882 */ /* 0x002fe20000000000 */
[----:B------:R-:W-:Y:S01]  /*0cd0*/  UMOV UR6, 0x20 ;  /* 0x0000002000067882 */ /* 0x000fe20000000000 */
[----:B------:R-:W-:Y:S01]  /*0ce0*/  ELECT P0, URZ, PT ;  /* 0x0000000000ff782f */ /* 0x000fe20003800000 */
[----:B------:R-:W-:-:S04]  /*0cf0*/  UIADD3 UR6, UPT, UPT, -UR6, 0x100000, URZ ;  /* 0x0010000006067890 */ /* 0x000fc8000fffe1ff */
[----:B------:R-:W-:Y:S02]  /*0d00*/  USHF.L.U32 UR7, UR6, 0xb, URZ ;  /* 0x0000000b06077899 */ /* 0x000fe400080006ff */
[----:B------:R-:W-:Y:S02]  /*0d10*/  USHF.L.U32 UR6, UR6, 0x1, URZ ;  /* 0x0000000106067899 */ /* 0x000fe400080006ff */
[----:B--2---:R-:W-:Y:S01]  /*0d20*/  ULEA UR4, UR5, UR4, 0x18 ;  /* 0x0000000405047291 */ /* 0x004fe2000f8ec0ff */
[----:B------:R-:W1:Y:S11]  /*0d30*/  FENCE.VIEW.ASYNC.S ;  /* 0x00000000000073c6 */ /* 0x000e760000000000 */
[----:B-1----:R2:W1:Y:S01]  /*0d40*/  SYNCS.EXCH.64 URZ, [UR4+0x100], UR6 ;  /* 0x0001000604ff75b2 */ /* 0x0024620008000100 */
[----:B------:R2:W1:Y:S01]  /*0d50*/  SYNCS.EXCH.64 URZ, [UR4+0x110], UR6 ;  /* 0x0001100604ff75b2 */ /* 0x0004620008000100 */
[----:B------:R2:W1:Y:S01]  /*0d60*/  SYNCS.EXCH.64 URZ, [UR4+0x108], UR6 ;  /* 0x0001080604ff75b2 */ /* 0x0004620008000100 */
[----:B------:R2:W1:Y:S02]  /*0d70*/  SYNCS.EXCH.64 URZ, [UR4+0x118], UR6 ;  /* 0x0001180604ff75b2 */ /* 0x0004640008000100 */
[----:B--2---:R-:W-:Y:S01]  /*0d80*/  NOP ;  /* 0x0000000000007918 */ /* 0x004fe20000000000 */
.L_x_14:
[----:B-1----:R-:W1:Y:S01]  /*0d90*/  LDCU UR4, c[0x0][0x36c] ;  /* 0x00006d80ff0477ac */ /* 0x002e620008000800 */
[----:B------:R-:W-:Y:S01]  /*0da0*/  ISETP.NE.OR P3, PT, R0, 0x2, !P3 ;  /* 0x000000020000780c */ /* 0x000fe20005f65670 */
[----:B------:R-:W-:Y:S01]  /*0db0*/  NOP ;  /* 0x0000000000007918 */ /* 0x000fe20000000000 */
[----:B------:R-:W-:Y:S01]  /*0dc0*/  LOP3.LUT R0, R57, 0x1f, RZ, 0xc0, !PT ;  /* 0x0000001f39007812 */ /* 0x000fe200078ec0ff */
[----:B------:R-:W-:Y:S02]  /*0dd0*/  UISETP.NE.AND UP4, UPT, UR17, URZ, UPT ;  /* 0x000000ff1100728c */ /* 0x000fe4000bf85270 */
[----:B-1----:R-:W-:-:S09]  /*0de0*/  UISETP.EQ.U32.AND UP5, UPT, UR4, 0x1, UPT ;  /* 0x000000010400788c */ /* 0x002fd2000bfa2070 */
[----:B------:R-:W-:Y:S05]  /*0df0*/  BRA.U !UP5, `(.L_x_15) ;  /* 0x000000010d087547 */ /* 0x000fea000b800000 */
[----:B---34-:R-:W-:Y:S01]  /*0e00*/  UCGABAR_ARV ;  /* 0x00000000000079c7 */ /* 0x018fe20008000000 */
[----:B------:R-:W-:Y:S05]  /*0e10*/  BRA `(.L_x_16) ;  /* 0x0000000000047947 */ /* 0x000fea0003800000 */
.L_x_15:
[----:B---34-:R-:W-:Y:S01]  /*0e20*/  NOP ;  /* 0x0000000000007918 */ /* 0x018fe20000000000 */
.L_x_16:
[----:B------:R-:W1:Y:S01]  /*0e30*/  S2UR UR16, SR_CTAID.X ;  /* 0x00000000001079c3 */ /* 0x000e620000002500 */
[----:B------:R-:W-:-:S05]  /*0e40*/  CS2R.32 R48, SR_CgaSize ;  /* 0x0000000000307805 */ /* 0x000fca0000008a00 */
[----:B------:R-:W-:-:S05]  /*0e50*/  IMAD R48, R48, -0xa0, RZ ;  /* 0xffffff6030307824 */ /* 0x000fca00078e02ff */
[----:B------:R-:W-:-:S14]  /*0e60*/  R2UR UR5, R48 ;  /* 0x00000000300572ca */ /* 0x000fdc00000e0000 */
[----:B------:R-:W2:Y:S01]  /*0e70*/  LDCU UR5, c[0x0][UR5+0x2b0] ;  /* 0x00005600050577ac */ /* 0x000ea20008000800 */
[----:B------:R-:W-:-:S05]  /*0e80*/  CS2R.32 R48, SR_CgaSize ;  /* 0x0000000000307805 */ /* 0x000fca0000008a00 */
[----:B------:R-:W-:-:S05]  /*0e90*/  IMAD R48, R48, -0xa0, RZ ;  /* 0xffffff6030307824 */ /* 0x000fca00078e02ff */
[----:B------:R-:W-:-:S14]  /*0ea0*/  R2UR UR4, R48 ;  /* 0x00000000300472ca */ /* 0x000fdc00000e0000 */
[----:B------:R-:W3:Y:S01]  /*0eb0*/  LDCU UR4, c[0x0][UR4+0x2b4] ;  /* 0x00005680040477ac */ /* 0x000ee20008000800 */
[----:B------:R-:W4:Y:S01]  /*0ec0*/  S2UR UR20, SR_CTAID.Y ;  /* 0x00000000001479c3 */ /* 0x000f220000002600 */
[----:B------:R-:W-:-:S05]  /*0ed0*/  CS2R.32 R48, SR_CgaSize ;  /* 0x0000000000307805 */ /* 0x000fca0000008a00 */
[----:B------:R-:W-:-:S05]  /*0ee0*/  IMAD R48, R48, -0xa0, RZ ;  /* 0xffffff6030307824 */ /* 0x000fca00078e02ff */
[----:B------:R-:W-:-:S14]  /*0ef0*/  R2UR UR7, R48 ;  /* 0x00000000300772ca */ /* 0x000fdc00000e0000 */
[----:B------:R-:W3:Y:S01]  /*0f00*/  LDCU UR7, c[0x0][UR7+0x2a0] ;  /* 0x00005400070777ac */ /* 0x000ee20008000800 */
[----:B------:R-:W-:-:S05]  /*0f10*/  CS2R.32 R48, SR_CgaSize ;  /* 0x0000000000307805 */ /* 0x000fca0000008a00 */
[----:B------:R-:W-:-:S05]  /*0f20*/  IMAD R48, R48, -0xa0, RZ ;  /* 0xffffff6030307824 */ /* 0x000fca00078e02ff */
[----:B------:R-:W-:-:S14]  /*0f30*/  R2UR UR8, R48 ;  /* 0x00000000300872ca */ /* 0x000fdc00000e0000 */
[----:B------:R-:W3:Y:S01]  /*0f40*/  LDCU UR8, c[0x0][UR8+0x2a4] ;  /* 0x00005480080877ac */ /* 0x000ee20008000800 */
[----:B------:R-:W3:Y:S01]  /*0f50*/  S2UR UR9, SR_CgaCtaId ;  /* 0x00000000000979c3 */ /* 0x000ee20000008800 */
[----:B------:R-:W3:Y:S01]  /*0f60*/  LDCU UR21, c[0x0][0xb24] ;  /* 0x00016480ff1577ac */ /* 0x000ee20008000800 */
[----:B------:R-:W3:Y:S01]  /*0f70*/  LDCU UR42, c[0x0][0xb24] ;  /* 0x00016480ff2a77ac */ /* 0x000ee20008000800 */
[----:B-1----:R-:W-:Y:S01]  /*0f80*/  I2FP.F32.U32 R3, UR16 ;  /* 0x0000001000037c45 */ /* 0x002fe20008201000 */
[----:B------:R-:W1:Y:S04]  /*0f90*/  LDCU UR29, c[0x0][0xb30] ;  /* 0x00016600ff1d77ac */ /* 0x000e680008000800 */
[----:B--2---:R-:W-:Y:S01]  /*0fa0*/  FMUL R3, R3, UR5 ;  /* 0x0000000503037c20 */ /* 0x004fe20008400000 */
[----:B------:R-:W-:Y:S01]  /*0fb0*/  UMOV UR34, 0x5 ;  /* 0x0000000500227882 */ /* 0x000fe20000000000 */
[----:B----4-:R-:W-:-:S04]  /*0fc0*/  I2FP.F32.U32 R2, UR20 ;  /* 0x0000001400027c45 */ /* 0x010fc80008201000 */
[----:B------:R-:W2:Y:S01]  /*0fd0*/  F2I.U32.TRUNC.NTZ R3, R3 ;  /* 0x0000000300037305 */ /* 0x000ea2000020f000 */
[----:B---3--:R-:W-:Y:S01]  /*0fe0*/  FMUL R2, R2, UR4 ;  /* 0x0000000402027c20 */ /* 0x008fe20008400000 */
[----:B------:R-:W-:Y:S02]  /*0ff0*/  ULOP3.LUT UR5, UR9, 0x2, URZ, 0xc0, !UPT ;  /* 0x0000000209057892 */ /* 0x000fe4000f8ec0ff */
[----:B------:R-:W-:-:S04]  /*1000*/  ULOP3.LUT UR50, UR9, 0x1, URZ, 0xc0, !UPT ;  /* 0x0000000109327892 */ /* 0x000fc8000f8ec0ff */
[----:B------:R-:W3:Y:S01]  /*1010*/  F2I.U32.TRUNC.NTZ R2, R2 ;  /* 0x0000000200027305 */ /* 0x000ee2000020f000 */
[----:B------:R-:W-:Y:S02]  /*1020*/  UISETP.GT.U32.AND UP0, UPT, UR5, 0xffff, UPT ;  /* 0x0000ffff0500788c */ /* 0x000fe4000bf04070 */
[----:B------:R-:W-:Y:S02]  /*1030*/  UISETP.GT.U32.AND UP1, UPT, UR50, 0xffff, UPT ;  /* 0x0000ffff3200788c */ /* 0x000fe4000bf24070 */
[----:B------:R-:W-:Y:S01]  /*1040*/  USEL UR26, UR5, 0xffff, !UP0 ;  /* 0x0000ffff051a7887 */ /* 0x000fe2000c000000 */
[----:B--2---:R-:W-:Y:S01]  /*1050*/  R2UR UR4, R3 ;  /* 0x00000000030472ca */ /* 0x004fe200000e0000 */
[----:B------:R-:W-:Y:S02]  /*1060*/  USHF.R.U32.HI UR32, URZ, 0x1, UR9 ;  /* 0x00000001ff207899 */ /* 0x000fe40008011609 */
[----:B------:R-:W-:Y:S02]  /*1070*/  USHF.L.U32 UR31, UR9, 0xa, URZ ;  /* 0x0000000a091f7899 */ /* 0x000fe400080006ff */
[----:B------:R-:W-:-:S02]  /*1080*/  USHF.L.U32 UR30, UR9, 0xc, URZ ;  /* 0x0000000c091e7899 */ /* 0x000fc400080006ff */
[----:B------:R-:W-:Y:S01]  /*1090*/  USEL UR27, UR50, 0xffff, !UP1 ;  /* 0x0000ffff321b7887 */ /* 0x000fe2000c800000 */
[----:B---3--:R-:W-:Y:S02]  /*10a0*/  R2UR UR6, R2 ;  /* 0x00000000020672ca */ /* 0x008fe400000e0000 */
[----:B------:R-:W-:-:S03]  /*10b0*/  PRMT R2, RZ, 0x7610, R2 ;  /* 0x00007610ff027816 */ /* 0x000fc60000000002 */
[----:B------:R-:W-:-:S04]  /*10c0*/  UIADD3 UR5, UPT, UPT, -UR4, URZ, URZ ;  /* 0x000000ff04057290 */ /* 0x000fc8000fffe1ff */
[----:B------:R-:W-:-:S04]  /*10d0*/  UIMAD UR5, UR7, UR5, UR16 ;  /* 0x00000005070572a4 */ /* 0x000fc8000f8e0210 */
[----:B------:R-:W-:Y:S02]  /*10e0*/  UIADD3 UR4, UPT, UPT, -UR6, URZ, URZ ;  /* 0x000000ff06047290 */ /* 0x000fe4000fffe1ff */
[----:B------:R-:W-:Y:S02]  /*10f0*/  IMAD.U32 R48, RZ, RZ, UR5 ;  /* 0x00000005ff307e24 */ /* 0x000fe4000f8e00ff */
[----:B------:R-:W-:-:S06]  /*1100*/  UIMAD UR4, UR8, UR4, UR20 ;  /* 0x00000004080472a4 */ /* 0x000fcc000f8e0214 */
[----:B------:R-:W-:Y:S01]  /*1110*/  IMAD.U32 R47, RZ, RZ, UR4 ;  /* 0x00000004ff2f7e24 */ /* 0x000fe2000f8e00ff */
[----:B-1----:R-:W-:Y:S06]  /*1120*/  BRA.U UP4, `(.L_x_17) ;  /* 0x0000000104447547 */ /* 0x002fec000b800000 */
[----:B------:R-:W-:Y:S02]  /*1130*/  R2UR UR4, R47 ;  /* 0x000000002f0472ca */ /* 0x000fe400000e0000 */
[----:B------:R-:W-:-:S11]  /*1140*/  R2UR UR6, R48 ;  /* 0x00000000300672ca */ /* 0x000fd600000e0000 */
[----:B------:R-:W-:Y:S02]  /*1150*/  UISETP.NE.AND UP0, UPT, UR4, URZ, UPT ;  /* 0x000000ff0400728c */ /* 0x000fe4000bf05270 */
[----:B------:R-:W-:Y:S02]  /*1160*/  UISETP.NE.AND UP1, UPT, UR4, 0x1, UPT ;  /* 0x000000010400788c */ /* 0x000fe4000bf25270 */
[----:B------:R-:W-:Y:S02]  /*1170*/  UISETP.NE.AND UP2, UPT, UR6, URZ, UP0 ;  /* 0x000000ff0600728c */ /* 0x000fe40008745270 */
[----:B------:R-:W-:Y:S02]  /*1180*/  USEL UR4, URZ, 0x2, UP0 ;  /* 0x00000002ff047887 */ /* 0x000fe40008000000 */
[----:B------:R-:W-:Y:S02]  /*1190*/  USEL UR8, URZ, 0x1, UP2 ;  /* 0x00000001ff087887 */ /* 0x000fe40009000000 */
[----:B------:R-:W-:-:S02]  /*11a0*/  UISETP.NE.AND UP2, UPT, UR6, URZ, UPT ;  /* 0x000000ff0600728c */ /* 0x000fc4000bf45270 */
[----:B------:R-:W-:Y:S02]  /*11b0*/  USEL UR5, URZ, 0x4, UP1 ;  /* 0x00000004ff057887 */ /* 0x000fe40008800000 */
[----:B------:R-:W-:Y:S02]  /*11c0*/  UISETP.NE.AND UP0, UPT, UR6, 0x1, UPT ;  /* 0x000000010600788c */ /* 0x000fe4000bf05270 */
[----:B------:R-:W-:Y:S02]  /*11d0*/  USEL UR6, URZ, 0x8, UP1 ;  /* 0x00000008ff067887 */ /* 0x000fe40008800000 */
[----:B------:R-:W-:Y:S02]  /*11e0*/  USEL UR7, UR5, 0x4, UP2 ;  /* 0x0000000405077887 */ /* 0x000fe40009000000 */
[----:B------:R-:W-:Y:S02]  /*11f0*/  USEL UR4, UR4, 0x2, UP0 ;  /* 0x0000000204047887 */ /* 0x000fe40008000000 */
[----:B------:R-:W-:-:S02]  /*1200*/  USEL UR5, UR6, 0x8, UP0 ;  /* 0x0000000806057887 */ /* 0x000fc40008000000 */
[----:B------:R-:W-:-:S04]  /*1210*/  UIADD3 UR4, UPT, UPT, UR4, UR7, UR8 ;  /* 0x0000000704047290 */ /* 0x000fc8000fffe008 */
[----:B------:R-:W-:-:S06]  /*1220*/  UIADD3 UR4, UPT, UPT, UR4, UR5, URZ ;  /* 0x0000000504047290 */ /* 0x000fcc000fffe0ff */
[----:B------:R-:W-:-:S07]  /*1230*/  IMAD.U32 R2, RZ, RZ, UR4 ;  /* 0x00000004ff027e24 */ /* 0x000fce000f8e00ff */
.L_x_17:
[----:B------:R-:W1:Y:S01]  /*1240*/  S2UR UR36, SR_CTAID.Z ;  /* 0x00000000002479c3 */ /* 0x000e620000002700 */
[----:B------:R-:W-:Y:S01]  /*1250*/  UISETP.GE.AND UP0, UPT, UR21, 0x1, UPT ;  /* 0x000000011500788c */ /* 0x000fe2000bf06270 */
[----:B------:R-:W-:-:S08]  /*1260*/  UMOV UR33, 0x3 ;  /* 0x0000000300217882 */ /* 0x000fd00000000000 */
[----:B------:R-:W-:Y:S05]  /*1270*/  BRA.U !UP0, `(.L_x_18) ;  /* 0x0000000108d47547 */ /* 0x000fea000b800000 */
[----:B------:R-:W2:Y:S01]  /*1280*/  LDCU.128 UR12, c[0x0][0xb10] ;  /* 0x00016200ff0c77ac */ /* 0x000ea20008000c00 */
[----:B------:R-:W3:Y:S01]  /*1290*/  LDCU UR6, c[0x0][0x370] ;  /* 0x00006e00ff0677ac */ /* 0x000ee20008000800 */
[----:B------:R-:W4:Y:S01]  /*12a0*/  LDCU UR5, c[0x0][0x374] ;  /* 0x00006e80ff0577ac */ /* 0x000f220008000800 */
[----:B------:R-:W1:Y:S01]  /*12b0*/  LDCU UR28, c[0x0][0xb0c] ;  /* 0x00016180ff1c77ac */ /* 0x000e620008000800 */
[----:B------:R-:W1:Y:S01]  /*12c0*/  LDCU UR4, c[0x0][0xb20] ;  /* 0x00016400ff0477ac */ /* 0x000e620008000800 */
[----:B------:R-:W1:Y:S01]  /*12d0*/  LDCU.64 UR8, c[0x0][0xb28] ;  /* 0x00016500ff0877ac */ /* 0x000e620008000a00 */
[----:B--2---:R-:W-:Y:S02]  /*12e0*/  UISETP.NE.AND UP0, UPT, UR14, 0x1, UPT ;  /* 0x000000010e00788c */ /* 0x004fe4000bf05270 */
[----:B----4-:R-:W-:Y:S02]  /*12f0*/  UIMAD.WIDE.U32 UR10, UR5, UR15, URZ ;  /* 0x0000000f050a72a5 */ /* 0x010fe4000f8e00ff */
[----:B---3--:R-:W-:-:S02]  /*1300*/  UIMAD.WIDE.U32 UR22, UR6, UR12, URZ ;  /* 0x0000000c061672a5 */ /* 0x008fc4000f8e00ff */
[----:B-1----:R-:W-:Y:S02]  /*1310*/  UISETP.NE.AND UP1, UPT, UR28, 0x1, UPT ;  /* 0x000000011c00788c */ /* 0x002fe4000bf25270 */
[----:B------:R-:W-:Y:S01]  /*1320*/  UISETP.NE.AND UP2, UPT, UR21, 0x1, UPT ;  /* 0x000000011500788c */ /* 0x000fe2000bf45270 */
[----:B------:R-:W-:Y:S02]  /*1330*/  UMOV UR10, UR11 ;  /* 0x0000000b000a7c82 */ /* 0x000fe40008000000 */
[----:B------:R-:W-:Y:S01]  /*1340*/  UMOV UR22, UR23 ;  /* 0x0000001700167c82 */ /* 0x000fe20008000000 */
[----:B------:R-:W-:Y:S02]  /*1350*/  @UP0 USHF.R.U32.HI UR5, URZ, UR4, UR10 ;  /* 0x00000004ff050299 */ /* 0x000fe4000801160a */
[----:B------:R-:W-:Y:S02]  /*1360*/  UIMAD.WIDE.U32 UR24, UR20, UR15, URZ ;  /* 0x0000000f141872a5 */ /* 0x000fe4000f8e00ff */
[----:B------:R-:W-:-:S02]  /*1370*/  UIMAD.WIDE.U32 UR10, UR5, UR8, URZ ;  /* 0x00000008050a72a5 */ /* 0x000fc4000f8e00ff */
[----:B------:R-:W-:Y:S02]  /*1380*/  @UP1 USHF.R.U32.HI UR6, URZ, UR13, UR22 ;  /* 0x0000000dff061299 */ /* 0x000fe40008011616 */
[----:B------:R-:W-:Y:S02]  /*1390*/  UIMAD.WIDE.U32 UR18, UR16, UR12, URZ ;  /* 0x0000000c101272a5 */ /* 0x000fe4000f8e00ff */
[----:B------:R-:W-:Y:S01]  /*13a0*/  UIMAD.WIDE.U32 UR22, UR6, UR8, URZ ;  /* 0x00000008061672a5 */ /* 0x000fe2000f8e00ff */
[----:B------:R-:W-:Y:S01]  /*13b0*/  UMOV UR24, UR25 ;  /* 0x0000001900187c82 */ /* 0x000fe20008000000 */
[----:B------:R-:W-:Y:S01]  /*13c0*/  UMOV UR10, UR11 ;  /* 0x0000000b000a7c82 */ /* 0x000fe20008000000 */
[----:B------:R-:W-:Y:S02]  /*13d0*/  USHF.R.U32.HI UR24, URZ, UR4, UR24 ;  /* 0x00000004ff187299 */ /* 0x000fe40008011618 */
[----:B------:R-:W-:Y:S02]  /*13e0*/  @UP2 USHF.R.U32.HI UR5, URZ, UR9, UR10 ;  /* 0x00000009ff052299 */ /* 0x000fe4000801160a */
[----:B------:R-:W-:Y:S01]  /*13f0*/  UMOV UR7, UR23 ;  /* 0x0000001700077c82 */ /* 0x000fe20008000000 */
[----:B------:R-:W-:Y:S01]  /*1400*/  UMOV UR18, UR19 ;  /* 0x0000001300127c82 */ /* 0x000fe20008000000 */
[----:B------:R-:W-:-:S02]  /*1410*/  @UP2 USHF.R.U32.HI UR6, URZ, UR9, UR7 ;  /* 0x00000009ff062299 */ /* 0x000fc40008011607 */
[----:B------:R-:W-:Y:S02]  /*1420*/  USHF.R.U32.HI UR18, URZ, UR13, UR18 ;  /* 0x0000000dff127299 */ /* 0x000fe40008011612 */
[----:B------:R-:W-:Y:S02]  /*1430*/  USEL UR4, UR20, UR24, !UP0 ;  /* 0x0000001814047287 */ /* 0x000fe4000c000000 */
[----:B------:R-:W-:Y:S02]  /*1440*/  UIMAD UR7, UR5, UR21, URZ ;  /* 0x00000015050772a4 */ /* 0x000fe4000f8e02ff */
[----:B------:R-:W-:Y:S02]  /*1450*/  USEL UR5, UR16, UR18, !UP1 ;  /* 0x0000001210057287 */ /* 0x000fe4000c800000 */
[----:B------:R-:W-:Y:S02]  /*1460*/  UIMAD UR12, UR6, UR21, URZ ;  /* 0x00000015060c72a4 */ /* 0x000fe4000f8e02ff */
[----:B------:R-:W-:-:S02]  /*1470*/  UISETP.GE.AND UP0, UPT, UR4, UR7, UPT ;  /* 0x000000070400728c */ /* 0x000fc4000bf06270 */
[----:B------:R-:W-:Y:S02]  /*1480*/  UIMAD.WIDE.U32 UR10, UR4, UR8, URZ ;  /* 0x00000008040a72a5 */ /* 0x000fe4000f8e00ff */
[----:B------:R-:W-:Y:S02]  /*1490*/  UISETP.GE.OR UP0, UPT, UR5, UR12, UP0 ;  /* 0x0000000c0500728c */ /* 0x000fe40008706670 */
[----:B------:R-:W-:Y:S02]  /*14a0*/  UIMAD.WIDE.U32 UR12, UR5, UR8, URZ ;  /* 0x00000008050c72a5 */ /* 0x000fe4000f8e00ff */
[----:B------:R-:W-:Y:S01]  /*14b0*/  UIADD3 UR10, UPT, UPT, -UR4, URZ, URZ ;  /* 0x000000ff040a7290 */ /* 0x000fe2000fffe1ff */
[----:B------:R-:W-:Y:S01]  /*14c0*/  UMOV UR8, UR11 ;  /* 0x0000000b00087c82 */ /* 0x000fe20008000000 */
[----:B------:R-:W-:Y:S02]  /*14d0*/  UIADD3 UR11, UPT, UPT, -UR5, URZ, URZ ;  /* 0x000000ff050b7290 */ /* 0x000fe4000fffe1ff */
[----:B------:R-:W-:-:S03]  /*14e0*/  USHF.R.U32.HI UR8, URZ, UR9, UR8 ;  /* 0x00000009ff087299 */ /* 0x000fc60008011608 */
[----:B------:R-:W-:Y:S01]  /*14f0*/  @!UP0 UMOV UR7, UR13 ;  /* 0x0000000d00078c82 */ /* 0x000fe20008000000 */
[----:B------:R-:W-:Y:S02]  /*1500*/  UIMAD UR20, UR14, UR10, UR20 ;  /* 0x0000000a0e1472a4 */ /* 0x000fe4000f8e0214 */
[----:B------:R-:W-:Y:S02]  /*1510*/  USEL UR8, UR4, UR8, !UP2 ;  /* 0x0000000804087287 */ /* 0x000fe4000d000000 */
[----:B------:R-:W-:Y:S02]  /*1520*/  @!UP0 USHF.R.U32.HI UR7, URZ, UR9, UR7 ;  /* 0x00000009ff078299 */ /* 0x000fe40008011607 */
[----:B------:R-:W-:Y:S02]  /*1530*/  UIADD3 UR9, UPT, UPT, -UR8, URZ, URZ ;  /* 0x000000ff08097290 */ /* 0x000fe4000fffe1ff */
[----:B------:R-:W-:Y:S02]  /*1540*/  @!UP0 USEL UR7, UR5, UR7, !UP2 ;  /* 0x0000000705078287 */ /* 0x000fe4000d000000 */
[----:B------:R-:W-:-:S02]  /*1550*/  UIMAD UR9, UR21, UR9, UR4 ;  /* 0x00000009150972a4 */ /* 0x000fc4000f8e0204 */
[----:B------:R-:W-:Y:S02]  /*1560*/  @!UP0 UIADD3 UR8, UPT, UPT, UR8, -UR7, URZ ;  /* 0x8000000708088290 */ /* 0x000fe4000fffe0ff */
[----:B------:R-:W-:Y:S02]  /*1570*/  @!UP0 UIMAD UR6, UR9, UR6, UR7 ;  /* 0x00000006090682a4 */ /* 0x000fe4000f8e0207 */
[----:B------:R-:W-:Y:S02]  /*1580*/  @!UP0 UIMAD UR4, UR8, UR21, UR5 ;  /* 0x00000015080482a4 */ /* 0x000fe4000f8e0205 */
[----:B------:R-:W-:Y:S02]  /*1590*/  UIMAD UR16, UR28, UR11, UR16 ;  /* 0x0000000b1c1072a4 */ /* 0x000fe4000f8e0210 */
[----:B------:R-:W-:Y:S01]  /*15a0*/  UIMAD UR20, UR4, UR14, UR20 ;  /* 0x0000000e041472a4 */ /* 0x000fe2000f8e0214 */
[----:B------:R-:W-:Y:S02]  /*15b0*/  @!UP0 UMOV UR5, UR6 ;  /* 0x0000000600058c82 */ /* 0x000fe40008000000 */
[----:B------:R-:W-:-:S12]  /*15c0*/  UIMAD UR16, UR5, UR28, UR16 ;  /* 0x0000001c051072a4 */ /* 0x000fd8000f8e0210 */
.L_x_18:
[----:B------:R-:W-:Y:S02]  /*15d0*/  UISETP.NE.AND UP1, UPT, UR29, 0x1, UPT ;  /* 0x000000011d00788c */ /* 0x000fe4000bf25270 */
[----:B------:R-:W-:Y:S02]  /*15e0*/  ULOP3.LUT UR27, UR27, 0xffff, URZ, 0xc0, !UPT ;  /* 0x0000ffff1b1b7892 */ /* 0x000fe4000f8ec0ff */
[----:B------:R-:W-:Y:S02]  /*15f0*/  ULOP3.LUT UR26, UR26, 0xffff, URZ, 0xc0, !UPT ;  /* 0x0000ffff1a1a7892 */ /* 0x000fe4000f8ec0ff */
[----:B------:R-:W-:Y:S02]  /*1600*/  UISETP.NE.AND UP0, UPT, UR17, 0x2, UPT ;  /* 0x000000021100788c */ /* 0x000fe4000bf05270 */
[----:B------:R-:W-:Y:S02]  /*1610*/  ULOP3.LUT UR31, UR31, 0x800, URZ, 0xc0, !UPT ;  /* 0x000008001f1f7892 */ /* 0x000fe4000f8ec0ff */
[----:B------:R-:W-:-:S02]  /*1620*/  ULOP3.LUT UR30, UR30, 0x1000, URZ, 0xc0, !UPT ;  /* 0x000010001e1e7892 */ /* 0x000fc4000f8ec0ff */
[----:B------:R-:W-:Y:S02]  /*1630*/  USHF.L.U32 UR27, UR34, UR27, URZ ;  /* 0x0000001b221b7299 */ /* 0x000fe400080006ff */
[----:B------:R-:W-:Y:S01]  /*1640*/  USHF.L.U32 UR26, UR33, UR26, URZ ;  /* 0x0000001a211a7299 */ /* 0x000fe200080006ff */
[----:B------:R-:W-:Y:S11]  /*1650*/  BRA.U UP1, `(.L_x_19) ;  /* 0x0000000101447547 */ /* 0x000ff6000b800000 */
[----:B------:R-:W2:Y:S01]  /*1660*/  LDCU.128 UR8, c[0x0][0xb10] ;  /* 0x00016200ff0877ac */ /* 0x000ea20008000c00 */
[----:B------:R-:W3:Y:S01]  /*1670*/  LDCU UR12, c[0x0][0xb0c] ;  /* 0x00016180ff0c77ac */ /* 0x000ee20008000800 */
[----:B------:R-:W4:Y:S01]  /*1680*/  LDCU UR13, c[0x0][0xb20] ;  /* 0x00016400ff0d77ac */ /* 0x000f220008000800 */
[----:B--2---:R-:W-:Y:S02]  /*1690*/  UIMAD.WIDE.U32 UR6, UR16, UR8, URZ ;  /* 0x00000008100672a5 */ /* 0x004fe4000f8e00ff */
[----:B------:R-:W-:Y:S02]  /*16a0*/  UIMAD.WIDE.U32 UR4, UR20, UR11, URZ ;  /* 0x0000000b140472a5 */ /* 0x000fe4000f8e00ff */
[----:B---3--:R-:W-:Y:S02]  /*16b0*/  UISETP.NE.AND UP2, UPT, UR12, 0x1, UPT ;  /* 0x000000010c00788c */ /* 0x008fe4000bf45270 */
[----:B------:R-:W-:Y:S01]  /*16c0*/  UISETP.NE.AND UP1, UPT, UR10, 0x1, UPT ;  /* 0x000000010a00788c */ /* 0x000fe2000bf25270 */
[----:B------:R-:W-:-:S02]  /*16d0*/  UMOV UR6, UR7 ;  /* 0x0000000700067c82 */ /* 0x000fc40008000000 */
[----:B------:R-:W-:Y:S01]  /*16e0*/  UMOV UR4, UR5 ;  /* 0x0000000500047c82 */ /* 0x000fe20008000000 */
[----:B------:R-:W-:Y:S02]  /*16f0*/  USHF.R.U32.HI UR6, URZ, UR9, UR6 ;  /* 0x00000009ff067299 */ /* 0x000fe40008011606 */
[----:B----4-:R-:W-:Y:S02]  /*1700*/  USHF.R.U32.HI UR4, URZ, UR13, UR4 ;  /* 0x0000000dff047299 */ /* 0x010fe40008011604 */
[----:B------:R-:W-:Y:S02]  /*1710*/  USEL UR5, UR16, UR6, !UP2 ;  /* 0x0000000610057287 */ /* 0x000fe4000d000000 */
[----:B------:R-:W-:-:S04]  /*1720*/  USEL UR4, UR20, UR4, !UP1 ;  /* 0x0000000414047287 */ /* 0x000fc8000c800000 */
[----:B------:R-:W-:Y:S02]  /*1730*/  UIADD3 UR6, UPT, UPT, UR5, -UR4, URZ ;  /* 0x8000000405067290 */ /* 0x000fe4000fffe0ff */
[----:B------:R-:W-:Y:S02]  /*1740*/  UIADD3 UR4, UPT, UPT, -UR5, UR4, URZ ;  /* 0x0000000405047290 */ /* 0x000fe4000fffe1ff */
[----:B------:R-:W-:Y:S02]  /*1750*/  UIMAD UR20, UR6, UR10, UR20 ;  /* 0x0000000a061472a4 */ /* 0x000fe4000f8e0214 */
[----:B------:R-:W-:-:S12]  /*1760*/  UIMAD UR16, UR4, UR12, UR16 ;  /* 0x0000000c041072a4 */ /* 0x000fd8000f8e0210 */
.L_x_19:
[----:B------:R-:W-:Y:S05]  /*1770*/  BRA.U !UP5, `(.L_x_20) ;  /* 0x000000010d0c7547 */ /* 0x000fea000b800000 */
[----:B------:R-:W-:Y:S01]  /*1780*/  UCGABAR_WAIT ;  /* 0x0000000000007dc7 */ /* 0x000fe20008000000 */
[----:B------:R-:W-:Y:S01]  /*1790*/  CCTL.IVALL ;  /* 0x00000000ff00798f */ /* 0x000fe20002000000 */
[----:B------:R-:W-:Y:S05]  /*17a0*/  BRA `(.L_x_21) ;  /* 0x0000000000047947 */ /* 0x000fea0003800000 */
.L_x_20:
[----:B------:R-:W-:Y:S06]  /*17b0*/  BAR.SYNC.DEFER_BLOCKING 0x0 ;  /* 0x0000000000007b1d */ /* 0x000fec0000010000 */
.L_x_21:
[----:B------:R-:W-:Y:S05]  /*17c0*/  BRA.U UP0, `(.L_x_22) ;  /* 0x0000001500007547 */ /* 0x000fea000b800000 */
[----:B------:R-:W2:Y:S01]  /*17d0*/  LDCU UR7, c[0x0][0x38c] ;  /* 0x00007180ff0777ac */ /* 0x000ea20008000800 */
[----:B------:R-:W3:Y:S01]  /*17e0*/  S2UR UR8, SR_CgaCtaId ;  /* 0x00000000000879c3 */ /* 0x000ee20000008800 */
[----:B------:R-:W-:Y:S01]  /*17f0*/  PLOP3.LUT P1, PT, PT, PT, UP3, 0x80, 0x8 ;  /* 0x000000000008781c */ /* 0x000fe20003f2f038 */
[----:B------:R-:W-:Y:S01]  /*1800*/  IMAD.MOV.U32 R12, RZ, RZ, 0x1 ;  /* 0x00000001ff0c7424 */ /* 0x000fe200078e00ff */
[----:B------:R-:W-:Y:S01]  /*1810*/  UISETP.NE.AND UP0, UPT, UR17, URZ, UPT ;  /* 0x000000ff1100728c */ /* 0x000fe2000bf05270 */
[----:B------:R-:W-:Y:S01]  /*1820*/  ISETP.EQ.OR P2, PT, R0, RZ, P3 ;  /* 0x000000ff0000720c */ /* 0x000fe20001f42670 */
[----:B------:R-:W-:Y:S01]  /*1830*/  UMOV UR21, 0x400 ;  /* 0x0000040000157882 */ /* 0x000fe20000000000 */
[----:B------:R-:W-:Y:S01]  /*1840*/  USHF.L.U32 UR5, UR32, 0x5, URZ ;  /* 0x0000000520057899 */ /* 0x000fe200080006ff */
[----:B------:R-:W-:Y:S01]  /*1850*/  PLOP3.LUT P1, PT, P1, PT, PT, 0x8, 0x80 ;  /* 0x000000000080781c */ /* 0x000fe20000f2e170 */
[----:B------:R-:W-:Y:S01]  /*1860*/  USEL UR25, UR48, 0x2, UP0 ;  /* 0x0000000230197887 */ /* 0x000fe20008000000 */
[----:B------:R-:W-:Y:S01]  /*1870*/  CS2R R10, SRZ ;  /* 0x00000000000a7805 */ /* 0x000fe2000001ff00 */
[----:B------:R-:W-:Y:S01]  /*1880*/  IMAD.MOV.U32 R9, RZ, RZ, RZ ;  /* 0x000000ffff097224 */ /* 0x000fe200078e00ff */
[----:B------:R-:W4:Y:S01]  /*1890*/  LDCU UR43, c[0x0][0x370] ;  /* 0x00006e00ff2b77ac */ /* 0x000f220008000800 */
[----:B------:R-:W-:Y:S01]  /*18a0*/  IMAD.MOV.U32 R8, RZ, RZ, 0x1 ;  /* 0x00000001ff087424 */ /* 0x000fe200078e00ff */
[----:B------:R-:W1:Y:S01]  /*18b0*/  LDCU.64 UR28, c[0x0][0x348] ;  /* 0x00006900ff1c77ac */ /* 0x000e620008000a00 */
[----:B--2---:R-:W-:-:S02]  /*18c0*/  UIADD3 UR6, UPT, UPT, UR7, 0x3f, URZ ;  /* 0x0000003f07067890 */ /* 0x004fc4000fffe0ff */
[----:B------:R-:W-:Y:S02]  /*18d0*/  UIADD3 UR49, UPT, UPT, UR7, 0x7e, URZ ;  /* 0x0000007e07317890 */ /* 0x000fe4000fffe0ff */
[----:B------:R-:W-:Y:S02]  /*18e0*/  USHF.R.S32.HI UR4, URZ, 0x1f, UR6 ;  /* 0x0000001fff047899 */ /* 0x000fe40008011406 */
[----:B---3--:R-:W-:Y:S02]  /*18f0*/  ULEA UR21, UR8, UR21, 0x18 ;  /* 0x0000001508157291 */ /* 0x008fe4000f8ec0ff */
[----:B------:R-:W-:Y:S02]  /*1900*/  ULEA.HI UR4, UR4, UR6, URZ, 0x6 ;  /* 0x0000000604047291 */ /* 0x000fe4000f8f30ff */
[----:B------:R-:W-:Y:S02]  /*1910*/  UIADD3 UR6, UPT, UPT, UR7, -0x1, URZ ;  /* 0xffffffff07067890 */ /* 0x000fe4000fffe0ff */
[----:B------:R-:W-:-:S02]  /*1920*/  USHF.R.S32.HI UR45, URZ, 0x6, UR4 ;  /* 0x00000006ff2d7899 */ /* 0x000fc40008011404 */
[----:B------:R-:W-:Y:S02]  /*1930*/  UISETP.GE.U32.AND UP1, UPT, UR6, -0x7f, UPT ;  /* 0xffffff810600788c */ /* 0x000fe4000bf26070 */
[----:B------:R-:W-:Y:S02]  /*1940*/  UISETP.LT.U32.AND UP0, UPT, UR45, 0x5, UPT ;  /* 0x000000052d00788c */ /* 0x000fe4000bf01070 */
[----:B------:R-:W-:Y:S02]  /*1950*/  ULEA UR38, UR31, UR21, 0x1 ;  /* 0x000000151f267291 */ /* 0x000fe4000f8e08ff */
[----:B------:R-:W-:Y:S02]  /*1960*/  USEL UR44, UR45, 0x5, UP0 ;  /* 0x000000052d2c7887 */ /* 0x000fe40008000000 */
[----:B------:R-:W-:Y:S02]  /*1970*/  ULEA UR37, UR30, UR21, 0x1 ;  /* 0x000000151e257291 */ /* 0x000fe4000f8e08ff */
[----:B------:R-:W-:-:S02]  /*1980*/  UIADD3 UR24, UPT, UPT, UR44, -0x1, URZ ;  /* 0xffffffff2c187890 */ /* 0x000fc4000fffe0ff */
[----:B------:R-:W-:Y:S01]  /*1990*/  @UP1 UIADD3 UR24, UPT, UPT, UR44, URZ, URZ ;  /* 0x000000ff2c181290 */ /* 0x000fe2000fffe0ff */
[----:B------:R-:W2:Y:S01]  /*19a0*/  LDCU UR41, c[0x0][0x374] ;  /* 0x00006e80ff2977ac */ /* 0x000ea20008000800 */
[----:B------:R-:W-:Y:S02]  /*19b0*/  ULOP3.LUT UR47, UR5, 0x20, URZ, 0xe2, !UPT ;  /* 0x00000020052f7892 */ /* 0x000fe4000f8ee2ff */
[----:B------:R-:W-:Y:S02]  /*19c0*/  UIADD3 UR38, UPT, UPT, UR38, 0x4400, URZ ;  /* 0x0000440026267890 */ /* 0x000fe4000fffe0ff */
[----:B------:R-:W-:Y:S02]  /*19d0*/  UIADD3 UR37, UPT, UPT, UR37, 0xe400, URZ ;  /* 0x0000e40025257890 */ /* 0x000fe4000fffe0ff */
[----:B------:R-:W-:Y:S02]  /*19e0*/  UIADD3 UR46, UPT, UPT, UR45, -UR44, URZ ;  /* 0x8000002c2d2e7290 */ /* 0x000fe4000fffe0ff */
[----:B------:R-:W-:Y:S01]  /*19f0*/  UIADD3 UR24, UPT, UPT, UR24, 0x1, URZ ;  /* 0x0000000118187890 */ /* 0x000fe2000fffe0ff */
[----:B-1--4-:R-:W-:-:S11]  /*1a00*/  UMOV UR7, URZ ;  /* 0x000000ff00077c82 */ /* 0x012fd60008000000 */
.L_x_42:
[----:B------:R-:W1:Y:S02]  /*1a10*/  S2UR UR4, SR_CgaCtaId ;  /* 0x00000000000479c3 */ /* 0x000e640000008800 */
[----:B-1----:R-:W-:-:S09]  /*1a20*/  UISETP.NE.AND UP0, UPT, UR4, URZ, UPT ;  /* 0x000000ff0400728c */ /* 0x002fd2000bf05270 */
[----:B------:R-:W-:Y:S05]  /*1a30*/  BRA.U UP0, `(.L_x_23) ;  /* 0x0000000100287547 */ /* 0x000fea000b800000 */
[----:B------:R-:W-:Y:S02]  /*1a40*/  LEA R0, R9, UR21, 0x3 ;  /* 0x0000001509007c11 */ /* 0x000fe4000f8e18ff */
[----:B------:R-:W-:-:S04]  /*1a50*/  SHF.L.U32 R2, R8, 0x1f, RZ ;  /* 0x0000001f08027819 */ /* 0x000fc800000006ff */
[----:B------:R-:W1:Y:S02]  /*1a60*/  SYNCS.PHASECHK.TRANS64.TRYWAIT P0, [R0+URZ+0x110], R2 ;  /* 0x00011002000075a7 */ /* 0x000e6400080011ff */
[----:B-1----:R-:W-:Y:S05]  /*1a70*/  @!P0 BRA `(.L_x_24) ;  /* 0x0000006c00608947 */ /* 0x002fea0003800000 */
.L_x_139:
[----:B------:R-:W-:Y:S01]  /*1a80*/  VIADD R9, R9, 0x1 ;  /* 0x0000000109097836 */ /* 0x000fe20000000000 */
[----:B------:R1:W-:Y:S04]  /*1a90*/  SYNCS.ARRIVE.TRANS64.A1T0 RZ, [R0+URZ+0x100], RZ ;  /* 0x000100ff00ff79a7 */ /* 0x0003e800081000ff */
[----:B------:R-:W-:-:S04]  /*1aa0*/  ISETP.NE.AND P0, PT, R9, 0x2, PT ;  /* 0x000000020900780c */ /* 0x000fc80003f05270 */
[----:B------:R-:W-:Y:S02]  /*1ab0*/  SEL R9, R9, RZ, P0 ;  /* 0x000000ff09097207 */ /* 0x000fe40000000000 */
[----:B-1----:R-:W-:-:S04]  /*1ac0*/  SEL R0, RZ, 0x1, P0 ;  /* 0x00000001ff007807 */ /* 0x002fc80000000000 */
[----:B------:R-:W-:-:S07]  /*1ad0*/  LOP3.LUT R8, R8, R0, RZ, 0x3c, !PT ;  /* 0x0000000008087212 */ /* 0x000fce00078e3cff */
.L_x_23:
[----:B------:R-:W-:Y:S01]  /*1ae0*/  ULEA UR4, UR7, UR21, 0x3 ;  /* 0x0000001507047291 */ /* 0x000fe2000f8e18ff */
[----:B------:R-:W-:Y:S01]  /*1af0*/  SHF.L.U32 R0, R12, 0x1f, RZ ;  /* 0x0000001f0c007819 */ /* 0x000fe200000006ff */
[----:B------:R-:W-:Y:S02]  /*1b00*/  UISETP.GE.U32.AND UP0, UPT, UR49, 0x7f, UPT ;  /* 0x0000007f3100788c */ /* 0x000fe4000bf06070 */
[----:B------:R-:W-:Y:S02]  /*1b10*/  ULEA UR11, UR20, UR50, 0x1 ;  /* 0x00000032140b7291 */ /* 0x000fe4000f8e08ff */
[----:B------:R-:W-:Y:S02]  /*1b20*/  ULEA UR35, UR16, UR47, 0x6 ;  /* 0x0000002f10237291 */ /* 0x000fe4000f8e30ff */
[----:B------:R-:W-:Y:S01]  /*1b30*/  USHF.L.U32 UR11, UR11, 0x6, URZ ;  /* 0x000000060b0b7899 */ /* 0x000fe200080006ff */
[----:B------:R1:W3:Y:S01]  /*1b40*/  SYNCS.PHASECHK.TRANS64.TRYWAIT P0, [UR4+0x28], R0 ;  /* 0x00002800ff0075a7 */ /* 0x0002e20008001104 */
[----:B------:R-:W-:Y:S01]  /*1b50*/  UMOV UR6, URZ ;  /* 0x000000ff00067c82 */ /* 0x000fe20008000000 */
[----:B------:R-:W-:Y:S09]  /*1b60*/  BRA.U !UP0, `(.L_x_25) ;  /* 0x0000000108c87547 */ /* 0x000ff2000b800000 */
[----:B------:R-:W-:Y:S01]  /*1b70*/  UMOV UR13, URZ ;  /* 0x000000ff000d7c82 */ /* 0x000fe20008000000 */
[----:B------:R-:W-:-:S05]  /*1b80*/  UMOV UR4, UR7 ;  /* 0x0000000700047c82 */ /* 0x000fca0008000000 */
.L_x_31:
[----:B------:R-:W-:Y:S01]  /*1b90*/  ULEA UR33, UR4, UR21, 0x3 ;  /* 0x0000001504217291 */ /* 0x000fe2000f8e18ff */
[----:B---3--:R-:W-:Y:S01]  /*1ba0*/  @!P3 MOV R2, 0x6000 ;  /* 0x000060000002b802 */ /* 0x008fe20000000f00 */
[----:B-1-3--:R-:W-:Y:S10]  /*1bb0*/  @P0 BRA `(.L_x_26) ;  /* 0x00000000000c0947 */ /* 0x00aff40003800000 */
[----:B------:R-:W-:-:S04]  /*1bc0*/  SHF.L.U32 R3, R12, 0x1f, RZ ;  /* 0x0000001f0c037819 */ /* 0x000fc800000006ff */
[----:B------:R-:W3:Y:S02]  /*1bd0*/  SYNCS.PHASECHK.TRANS64.TRYWAIT P0, [UR33+0x28], R3 ;  /* 0x00002803ff0075a7 */ /* 0x000ee40008001121 */
[----:B---3--:R-:W-:Y:S05]  /*1be0*/  @!P0 BRA `(.L_x_27) ;  /* 0x0000006c00188947 */ /* 0x008fea0003800000 */
.L_x_26:
[----:B------:R3:W-:Y:S01]  /*1bf0*/  @!P3 SYNCS.ARRIVE.TRANS64 RZ, [UR33], R2 ;  /* 0x00000002ffffb9a7 */ /* 0x0007e20008000021 */
[----:B------:R-:W-:-:S04]  /*1c00*/  ULOP3.LUT UR5, UR25, 0x2, URZ, 0xfc, !UPT ;  /* 0x0000000219057892 */ /* 0x000fc8000f8efcff */
[----:B------:R-:W-:-:S09]  /*1c10*/  UISETP.NE.AND UP0, UPT, UR5, 0x2, UPT ;  /* 0x000000020500788c */ /* 0x000fd2000bf05270 */
[----:B------:R-:W-:Y:S05]  /*1c20*/  BRA.U UP0, `(.L_x_28) ;  /* 0x0000000100047547 */ /* 0x000fea000b800000 */
[----:B--2---:R-:W-:Y:S05]  /*1c30*/  BPT.TRAP 0x1 ;  /* 0x000000040000795c */ /* 0x004fea0000300000 */
.L_x_28:
[----:B------:R-:W-:Y:S04]  /*1c40*/  BSSY.RECONVERGENT B0, `(.L_x_29) ;  /* 0x0000003000007945 */ /* 0x000fe80003800200 */
[----:B------:R-:W-:Y:S05]  /*1c50*/  @P2 BRA `(.L_x_30) ;  /* 0x0000000000042947 */ /* 0x000fea0003800000 */
[----:B--2---:R-:W-:Y:S05]  /*1c60*/  BPT.TRAP 0x1 ;  /* 0x000000040000795c */ /* 0x004fea0000300000 */
.L_x_30:
[----:B--2---:R-:W-:Y:S05]  /*1c70*/  BSYNC.RECONVERGENT B0 ;  /* 0x0000000000007941 */ /* 0x004fea0003800200 */
.L_x_29:
[----:B------:R-:W-:Y:S02]  /*1c80*/  UIADD3 UR5, UPT, UPT, UR4, 0x1, URZ ;  /* 0x0000000104057890 */ /* 0x000fe4000fffe0ff */
[----:B------:R-:W-:Y:S02]  /*1c90*/  USHF.L.U32 UR34, UR13, 0x6, URZ ;  /* 0x000000060d227899 */ /* 0x000fe400080006ff */
[----:B------:R-:W-:Y:S02]  /*1ca0*/  UISETP.NE.AND UP0, UPT, UR5, 0x5, UPT ;  /* 0x000000050500788c */ /* 0x000fe4000bf05270 */
[----:B------:R-:W-:Y:S02]  /*1cb0*/  UIADD3 UR13, UPT, UPT, UR13, 0x1, URZ ;  /* 0x000000010d0d7890 */ /* 0x000fe4000fffe0ff */
[----:B------:R-:W-:Y:S02]  /*1cc0*/  USEL UR6, URZ, 0x1, UP0 ;  /* 0x00000001ff067887 */ /* 0x000fe40008000000 */
[----:B------:R-:W-:-:S02]  /*1cd0*/  USEL UR7, UR5, URZ, UP0 ;  /* 0x000000ff05077287 */ /* 0x000fc40008000000 */
[----:B------:R-:W-:Y:S02]  /*1ce0*/  UIADD3 UR14, UP1, UPT, UR28, 0x80, URZ ;  /* 0x000000801c0e7890 */ /* 0x000fe4000ff3e0ff */
[----:B------:R-:W-:Y:S01]  /*1cf0*/  ULEA UR5, UR7, UR21, 0x3 ;  /* 0x0000001507057291 */ /* 0x000fe2000f8e18ff */
[----:B------:R-:W-:Y:S01]  /*1d00*/  LOP3.LUT R12, R12, UR6, RZ, 0x3c, !PT ;  /* 0x000000060c0c7c12 */ /* 0x000fe2000f8e3cff */
[----:B------:R-:W-:Y:S02]  /*1d10*/  ULEA UR6, UR4, UR31, 0xc ;  /* 0x0000001f04067291 */ /* 0x000fe4000f8e60ff */
[----:B------:R-:W-:Y:S01]  /*1d20*/  UIADD3.X UR15, UPT, UPT, URZ, UR29, URZ, UP1, !UPT ;  /* 0x0000001dff0f7290 */ /* 0x000fe20008ffe4ff */
[----:B-1----:R-:W-:Y:S01]  /*1d30*/  SHF.L.U32 R0, R12, 0x1f, RZ ;  /* 0x0000001f0c007819 */ /* 0x002fe200000006ff */
[----:B------:R-:W-:Y:S02]  /*1d40*/  ULEA UR6, UR6, UR21, 0x1 ;  /* 0x0000001506067291 */ /* 0x000fe4000f8e08ff */
[----:B------:R-:W-:Y:S01]  /*1d50*/  UPRMT UR16, URZ, 0x5410, UR27 ;  /* 0x00005410ff107896 */ /* 0x000fe2000800001b */
[----:B------:R4:W1:Y:S01]  /*1d60*/  SYNCS.PHASECHK.TRANS64.TRYWAIT P0, [UR5+0x28], R0 ;  /* 0x00002800ff0075a7 */ /* 0x0008620008001105 */
[----:B------:R-:W-:-:S02]  /*1d70*/  ULEA UR5, UR4, UR30, 0xd ;  /* 0x0000001e04057291 */ /* 0x000fc4000f8e68ff */
[----:B------:R-:W-:Y:S02]  /*1d80*/  UIADD3 UR4, UP0, UPT, UR28, 0x180, URZ ;  /* 0x000001801c047890 */ /* 0x000fe4000ff1e0ff */
[----:B------:R-:W-:Y:S02]  /*1d90*/  ULEA UR5, UR5, UR21, 0x1 ;  /* 0x0000001505057291 */ /* 0x000fe4000f8e08ff */
[----:B------:R-:W-:Y:S02]  /*1da0*/  UIADD3 UR32, UPT, UPT, UR6, 0x4400, URZ ;  /* 0x0000440006207890 */ /* 0x000fe4000fffe0ff */
[----:B------:R-:W-:Y:S02]  /*1db0*/  UIADD3 UR8, UPT, UPT, UR5, 0xe400, URZ ;  /* 0x0000e40005087890 */ /* 0x000fe4000fffe0ff */
[----:B------:R-:W-:Y:S02]  /*1dc0*/  UIADD3.X UR5, UPT, UPT, URZ, UR29, URZ, UP0, !UPT ;  /* 0x0000001dff057290 */ /* 0x000fe400087fe4ff */
[----:B------:R-:W-:-:S02]  /*1dd0*/  UISETP.NE.AND UP0, UPT, UR13, UR24, UPT ;  /* 0x000000180d00728c */ /* 0x000fc4000bf05270 */
[----:B------:R-:W-:Y:S01]  /*1de0*/  UPRMT UR6, URZ, 0x5410, UR26 ;  /* 0x00005410ff067896 */ /* 0x000fe2000800001a */
[----:B------:R-:W-:Y:S01]  /*1df0*/  UMOV UR18, 0x0 ;  /* 0x0000000000127882 */ /* 0x000fe20000000000 */
[----:B------:R-:W-:Y:S01]  /*1e00*/  UMOV UR19, 0x10000000 ;  /* 0x1000000000137882 */ /* 0x000fe20000000000 */
[----:B------:R-:W-:Y:S01]  /*1e10*/  UMOV UR12, UR36 ;  /* 0x00000024000c7c82 */ /* 0x000fe20008000000 */
[----:B------:R-:W-:Y:S01]  /*1e20*/  UMOV UR9, UR33 ;  /* 0x0000002100097c82 */ /* 0x000fe20008000000 */
[----:B------:R-:W-:Y:S01]  /*1e30*/  UMOV UR10, UR34 ;  /* 0x00000022000a7c82 */ /* 0x000fe20008000000 */
[----:B------:R-:W-:Y:S03]  /*1e40*/  UTMALDG.3D.MULTICAST [UR32], [UR14], UR16, desc[UR18] ;  /* 0x000012200e0073b4 */ /* 0x000fe60008011810 */
[----:B------:R2:W-:Y:S02]  /*1e50*/  UTMALDG.3D.MULTICAST [UR8], [UR4], UR6, desc[UR18] ;  /* 0x00001208040073b4 */ /* 0x0005e40008011806 */
[----:B--2---:R-:W-:Y:S01]  /*1e60*/  UMOV UR6, UR24 ;  /* 0x0000001800067c82 */ /* 0x004fe20008000000 */
[----:B------:R-:W-:Y:S01]  /*1e70*/  UMOV UR4, UR7 ;  /* 0x0000000700047c82 */ /* 0x000fe20008000000 */
[----:B----4-:R-:W-:Y:S05]  /*1e80*/  BRA.U UP0, `(.L_x_31) ;  /* 0xfffffffd00407547 */ /* 0x010fea000b83ffff */
.L_x_25:
[----:B------:R-:W-:Y:S01]  /*1e90*/  ULEA UR4, UR7, UR21, 0x3 ;  /* 0x0000001507047291 */ /* 0x000fe2000f8e18ff */
[----:B-1----:R-:W-:Y:S01]  /*1ea0*/  SHF.L.U32 R0, R12, 0x1f, RZ ;  /* 0x0000001f0c007819 */ /* 0x002fe200000006ff */
[----:B------:R-:W-:Y:S01]  /*1eb0*/  @!P1 SYNCS.ARRIVE.TRANS64.A1T0 RZ, [UR21+0x98], RZ ;  /* 0x000098ffffff99a7 */ /* 0x000fe20008100015 */
[----:B------:R-:W-:-:S06]  /*1ec0*/  UISETP.GT.AND UP0, UPT, UR45, UR44, UPT ;  /* 0x0000002c2d00728c */ /* 0x000fcc000bf04270 */
[----:B---3--:R1:W3:Y:S03]  /*1ed0*/  SYNCS.PHASECHK.TRANS64.TRYWAIT P0, [UR4+0x28], R0 ;  /* 0x00002800ff0075a7 */ /* 0x0082e60008001104 */
[----:B------:R-:W-:Y:S05]  /*1ee0*/  BRA.U !UP0, `(.L_x_32) ;  /* 0x0000000108bc7547 */ /* 0x000fea000b800000 */
[----:B------:R-:W-:Y:S01]  /*1ef0*/  UIADD3 UR13, UPT, UPT, UR46, UR6, URZ ;  /* 0x000000062e0d7290 */ /* 0x000fe2000fffe0ff */
[----:B------:R-:W-:-:S11]  /*1f00*/  UMOV UR4, UR7 ;  /* 0x0000000700047c82 */ /* 0x000fd60008000000 */
.L_x_38:
[----:B------:R-:W-:Y:S01]  /*1f10*/  ULEA UR17, UR4, UR21, 0x3 ;  /* 0x0000001504117291 */ /* 0x000fe2000f8e18ff */
[----:B---3--:R-:W-:Y:S01]  /*1f20*/  @!P3 MOV R2, 0x6000 ;  /* 0x000060000002b802 */ /* 0x008fe20000000f00 */
[----:B-1-3--:R-:W-:Y:S10]  /*1f30*/  @P0 BRA `(.L_x_33) ;  /* 0x00000000000c0947 */ /* 0x00aff40003800000 */
[----:B------:R-:W-:-:S04]  /*1f40*/  SHF.L.U32 R3, R12, 0x1f, RZ ;  /* 0x0000001f0c037819 */ /* 0x000fc800000006ff */
[----:B------:R-:W3:Y:S02]  /*1f50*/  SYNCS.PHASECHK.TRANS64.TRYWAIT P0, [UR17+0x28], R3 ;  /* 0x00002803ff0075a7 */ /* 0x000ee40008001111 */
[----:B---3--:R-:W-:Y:S05]  /*1f60*/  @!P0 BRA `(.L_x_34) ;  /* 0x0000006800508947 */ /* 0x008fea0003800000 */
.L_x_33:
[----:B------:R3:W-:Y:S01]  /*1f70*/  @!P3 SYNCS.ARRIVE.TRANS64 RZ, [UR17], R2 ;  /* 0x00000002ffffb9a7 */ /* 0x0007e20008000011 */
[----:B------:R-:W-:-:S04]  /*1f80*/  ULOP3.LUT UR5, UR25, 0x2, URZ, 0xfc, !UPT ;  /* 0x0000000219057892 */ /* 0x000fc8000f8efcff */
[----:B------:R-:W-:-:S09]  /*1f90*/  UISETP.NE.AND UP0, UPT, UR5, 0x2, UPT ;  /* 0x000000020500788c */ /* 0x000fd2000bf05270 */
[----:B------:R-:W-:Y:S05]  /*1fa0*/  BRA.U UP0, `(.L_x_35) ;  /* 0x0000000100047547 */ /* 0x000fea000b800000 */
[----:B--2---:R-:W-:Y:S05]  /*1fb0*/  BPT.TRAP 0x1 ;  /* 0x000000040000795c */ /* 0x004fea0000300000 */
.L_x_35:
[----:B------:R-:W-:Y:S04]  /*1fc0*/  BSSY.RECONVERGENT B0, `(.L_x_36) ;  /* 0x0000003000007945 */ /* 0x000fe80003800200 */
[----:B------:R-:W-:Y:S05]  /*1fd0*/  @P2 BRA `(.L_x_37) ;  /* 0x0000000000042947 */ /* 0x000fea0003800000 */
[----:B--2---:R-:W-:Y:S05]  /*1fe0*/  BPT.TRAP 0x1 ;  /* 0x000000040000795c */ /* 0x004fea0000300000 */
.L_x_37:
[----:B--2---:R-:W-:Y:S05]  /*1ff0*/  BSYNC.RECONVERGENT B0 ;  /* 0x0000000000007941 */ /* 0x004fea0003800200 */
.L_x_36:
[----:B------:R-:W-:Y:S02]  /*2000*/  UIADD3 UR5, UPT, UPT, UR4, 0x1, URZ ;  /* 0x0000000104057890 */ /* 0x000fe4000fffe0ff */
[----:B------:R-:W-:Y:S02]  /*2010*/  UIADD3 UR14, UP1, UPT, UR28, 0x80, URZ ;  /* 0x000000801c0e7890 */ /* 0x000fe4000ff3e0ff */
[----:B------:R-:W-:Y:S02]  /*2020*/  UISETP.NE.AND UP0, UPT, UR5, 0x5, UPT ;  /* 0x000000050500788c */ /* 0x000fe4000bf05270 */
[----:B------:R-:W-:Y:S02]  /*2030*/  ULEA UR16, UR4, UR38, 0xd ;  /* 0x0000002604107291 */ /* 0x000fe4000f8e68ff */
[----:B------:R-:W-:Y:S02]  /*2040*/  USEL UR8, URZ, 0x1, UP0 ;  /* 0x00000001ff087887 */ /* 0x000fe40008000000 */
[----:B------:R-:W-:-:S02]  /*2050*/  USEL UR7, UR5, URZ, UP0 ;  /* 0x000000ff05077287 */ /* 0x000fc40008000000 */
[----:B------:R-:W-:Y:S02]  /*2060*/  UIADD3 UR22, UP0, UPT, UR28, 0x180, URZ ;  /* 0x000001801c167890 */ /* 0x000fe4000ff1e0ff */
[----:B------:R-:W-:Y:S01]  /*2070*/  ULEA UR5, UR7, UR21, 0x3 ;  /* 0x0000001507057291 */ /* 0x000fe2000f8e18ff */
[----:B------:R-:W-:Y:S01]  /*2080*/  LOP3.LUT R12, R12, UR8, RZ, 0x3c, !PT ;  /* 0x000000080c0c7c12 */ /* 0x000fe2000f8e3cff */
[----:B------:R-:W-:Y:S02]  /*2090*/  ULEA UR8, UR4, UR37, 0xe ;  /* 0x0000002504087291 */ /* 0x000fe4000f8e70ff */
[----:B------:R-:W-:Y:S01]  /*20a0*/  USHF.L.U32 UR18, UR6, 0x6, URZ ;  /* 0x0000000606127899 */ /* 0x000fe200080006ff */
[----:B-1----:R-:W-:Y:S01]  /*20b0*/  SHF.L.U32 R0, R12, 0x1f, RZ ;  /* 0x0000001f0c007819 */ /* 0x002fe200000006ff */
[----:B------:R-:W-:Y:S02]  /*20c0*/  UPRMT UR4, URZ, 0x5410, UR27 ;  /* 0x00005410ff047896 */ /* 0x000fe4000800001b */
[----:B------:R-:W-:Y:S01]  /*20d0*/  UIADD3.X UR15, UPT, UPT, URZ, UR29, URZ, UP1, !UPT ;  /* 0x0000001dff0f7290 */ /* 0x000fe20008ffe4ff */
[----:B------:R4:W1:Y:S01]  /*20e0*/  SYNCS.PHASECHK.TRANS64.TRYWAIT P0, [UR5+0x28], R0 ;  /* 0x00002800ff0075a7 */ /* 0x0008620008001105 */
[----:B------:R-:W-:-:S02]  /*20f0*/  UPRMT UR5, URZ, 0x5410, UR26 ;  /* 0x00005410ff057896 */ /* 0x000fc4000800001a */
[----:B------:R-:W-:Y:S01]  /*2100*/  UIADD3.X UR23, UPT, UPT, URZ, UR29, URZ, UP0, !UPT ;  /* 0x0000001dff177290 */ /* 0x000fe200087fe4ff */
[----:B------:R-:W-:Y:S01]  /*2110*/  UMOV UR32, 0x0 ;  /* 0x0000000000207882 */ /* 0x000fe20000000000 */
[----:B------:R-:W-:Y:S01]  /*2120*/  UMOV UR33, 0x10000000 ;  /* 0x1000000000217882 */ /* 0x000fe20000000000 */
[----:B------:R-:W-:Y:S01]  /*2130*/  UMOV UR19, UR35 ;  /* 0x0000002300137c82 */ /* 0x000fe20008000000 */
[----:B------:R-:W-:Y:S01]  /*2140*/  UMOV UR20, UR36 ;  /* 0x0000002400147c82 */ /* 0x000fe20008000000 */
[----:B------:R-:W-:Y:S01]  /*2150*/  UMOV UR12, UR36 ;  /* 0x00000024000c7c82 */ /* 0x000fe20008000000 */
[----:B------:R-:W-:Y:S01]  /*2160*/  UMOV UR9, UR17 ;  /* 0x0000001100097c82 */ /* 0x000fe20008000000 */
[----:B------:R-:W-:Y:S01]  /*2170*/  UMOV UR10, UR18 ;  /* 0x00000012000a7c82 */ /* 0x000fe20008000000 */
[----:B------:R2:W-:Y:S01]  /*2180*/  UTMALDG.3D.MULTICAST [UR16], [UR14], UR4, desc[UR32] ;  /* 0x000020100e0073b4 */ /* 0x0005e20008011804 */
[----:B------:R-:W-:-:S04]  /*2190*/  UIADD3 UR6, UPT, UPT, UR6, 0x1, URZ ;  /* 0x0000000106067890 */ /* 0x000fc8000fffe0ff */
[----:B------:R-:W-:Y:S01]  /*21a0*/  UISETP.NE.AND UP0, UPT, UR6, UR13, UPT ;  /* 0x0000000d0600728c */ /* 0x000fe2000bf05270 */
[----:B------:R4:W-:Y:S01]  /*21b0*/  UTMALDG.3D.MULTICAST [UR8], [UR22], UR5, desc[UR32] ;  /* 0x00002008160073b4 */ /* 0x0009e20008011805 */
[----:B--2---:R-:W-:-:S07]  /*21c0*/  UMOV UR4, UR7 ;  /* 0x0000000700047c82 */ /* 0x004fce0008000000 */
[----:B----4-:R-:W-:Y:S05]  /*21d0*/  BRA.U UP0, `(.L_x_38) ;  /* 0xfffffffd004c7547 */ /* 0x010fea000b83ffff */
.L_x_32:
[C---:B------:R-:W-:Y:S01]  /*21e0*/  LEA R3, R11.reuse, UR21, 0x3 ;  /* 0x000000150b037c11 */ /* 0x040fe2000f8e18ff */
[----:B------:R-:W-:Y:S01]  /*21f0*/  NOP ;  /* 0x0000000000007918 */ /* 0x000fe20000000000 */
[----:B-1----:R-:W-:Y:S02]  /*2200*/  SHF.L.U32 R0, R10, 0x1f, RZ ;  /* 0x0000001f0a007819 */ /* 0x002fe400000006ff */
[----:B------:R-:W-:Y:S02]  /*2210*/  LEA R4, R11, UR21, 0x4 ;  /* 0x000000150b047c11 */ /* 0x000fe4000f8e20ff */
[----:B---3--:R-:W1:Y:S02]  /*2220*/  SYNCS.PHASECHK.TRANS64.TRYWAIT P0, [R3+URZ+0xa0], R0 ;  /* 0x0000a000030075a7 */ /* 0x008e6400080011ff */
[----:B-1----:R-:W-:Y:S05]  /*2230*/  @!P0 BRA `(.L_x_39) ;  /* 0x0000006400b48947 */ /* 0x002fea0003800000 */
.L_x_142:
[----:B------:R-:W3:Y:S01]  /*2240*/  LDS.128 R4, [R4+0x130] ;  /* 0x0001300004047984 */ /* 0x000ee20000000c00 */
[----:B------:R-:W-:Y:S01]  /*2250*/  UISETP.GE.AND UP0, UPT, UR42, 0x1, UPT ;  /* 0x000000012a00788c */ /* 0x000fe2000bf06270 */
[----:B------:R-:W-:Y:S01]  /*2260*/  @!PT LDS RZ, [RZ] ;  /* 0x00000000fffff984 */ /* 0x000fe20000000800 */
[----:B------:R-:W-:Y:S01]  /*2270*/  @!PT LDS RZ, [RZ] ;  /* 0x00000000fffff984 */ /* 0x000fe20000000800 */
[----:B------:R-:W-:Y:S01]  /*2280*/  @!PT LDS RZ, [RZ] ;  /* 0x00000000fffff984 */ /* 0x000fe20000000800 */
[----:B------:R-:W-:Y:S01]  /*2290*/  @!PT LDS RZ, [RZ] ;  /* 0x00000000fffff984 */ /* 0x000fe20000000800 */
[----:B------:R4:W-:Y:S06]  /*22a0*/  MEMBAR.ALL.CTA ;  /* 0x0000000000007992 */ /* 0x0009ec0000008000 */
[----:B----4-:R-:W4:Y:S01]  /*22b0*/  FENCE.VIEW.ASYNC.S ;  /* 0x00000000000073c6 */ /* 0x010f220000000000 */
[----:B---3--:R-:W-:-:S13]  /*22c0*/  LOP3.LUT P0, RZ, R6, 0x1, RZ, 0xc0, !PT ;  /* 0x0000000106ff7812 */ /* 0x008fda000780c0ff */
[----:B----4-:R-:W-:Y:S01]  /*22d0*/  VOTEU.ANY UP1, P0 ;  /* 0x0000000000ff7886 */ /* 0x010fe20000020100 */
[----:B------:R-:W-:-:S13]  /*22e0*/  PLOP3.LUT P0, PT, PT, PT, UP1, 0x80, 0x8 ;  /* 0x000000000008781c */ /* 0x000fda0003f0f018 */
[----:B-1----:R-:W-:Y:S02]  /*22f0*/  @P0 LOP3.LUT R0, R5, 0xffff, RZ, 0xc0, !PT ;  /* 0x0000ffff05000812 */ /* 0x002fe400078ec0ff */
[----:B------:R-:W-:Y:S02]  /*2300*/  @P0 MOV R2, R4 ;  /* 0x0000000400020202 */ /* 0x000fe40000000f00 */
[----:B------:R-:W-:Y:S01]  /*2310*/  @P0 R2UR UR5, R0 ;  /* 0x00000000000502ca */ /* 0x000fe200000e0000 */
[----:B------:R-:W-:Y:S01]  /*2320*/  VIADD R0, R3, 0xb0 ;  /* 0x000000b003007836 */ /* 0x000fe20000000000 */
[----:B------:R-:W-:Y:S02]  /*2330*/  @P0 SHF.R.U32.HI R4, RZ, 0x10, R5 ;  /* 0x00000010ff040819 */ /* 0x000fe40000011605 */
[----:B------:R-:W-:Y:S02]  /*2340*/  @P0 R2UR UR6, R2 ;  /* 0x00000000020602ca */ /* 0x000fe400000e0000 */
[----:B------:R-:W-:-:S02]  /*2350*/  PRMT R0, RZ, 0x654, R0 ;  /* 0x00000654ff007816 */ /* 0x000fc40000000000 */
[----:B------:R-:W-:Y:S02]  /*2360*/  @P0 R2UR UR4, R4 ;  /* 0x00000000040402ca */ /* 0x000fe400000e0000 */
[----:B------:R1:W-:Y:S03]  /*2370*/  SYNCS.ARRIVE.TRANS64.RED.A1T0 RZ, [R0+URZ], RZ ;  /* 0x000000ff00ff79a7 */ /* 0x0003e600081004ff */
[----:B------:R-:W-:-:S04]  /*2380*/  @UP1 UMOV UR39, UR5 ;  /* 0x0000000500271c82 */ /* 0x000fc80008000000 */
[----:B------:R-:W-:-:S04]  /*2390*/  @UP1 UMOV UR40, UR6 ;  /* 0x0000000600281c82 */ /* 0x000fc80008000000 */
[----:B------:R-:W-:Y:S01]  /*23a0*/  @UP1 UMOV UR36, UR4 ;  /* 0x0000000400241c82 */ /* 0x000fe20008000000 */
[----:B------:R-:W-:Y:S05]  /*23b0*/  BRA.U !UP0, `(.L_x_40) ;  /* 0x0000000108d47547 */ /* 0x000fea000b800000 */
[----:B------:R-:W2:Y:S01]  /*23c0*/  LDCU.128 UR12, c[0x0][0xb10] ;  /* 0x00016200ff0c77ac */ /* 0x000ea20008000c00 */
[----:B------:R-:W3:Y:S01]  /*23d0*/  LDCU UR22, c[0x0][0xb20] ;  /* 0x00016400ff1677ac */ /* 0x000ee20008000800 */
[----:B------:R-:W4:Y:S01]  /*23e0*/  LDCU UR20, c[0x0][0xb0c] ;  /* 0x00016180ff1477ac */ /* 0x000f220008000800 */
[----:B------:R-:W1:Y:S01]  /*23f0*/  LDCU.64 UR8, c[0x0][0xb28] ;  /* 0x00016500ff0877ac */ /* 0x000e620008000a00 */
[----:B------:R-:W-:Y:S02]  /*2400*/  UISETP.NE.AND UP3, UPT, UR42, 0x1, UPT ;  /* 0x000000012a00788c */ /* 0x000fe4000bf65270 */
[----:B--2---:R-:W-:Y:S02]  /*2410*/  UIMAD.WIDE.U32 UR10, UR41, UR15, URZ ;  /* 0x0000000f290a72a5 */ /* 0x004fe4000f8e00ff */
[----:B------:R-:W-:Y:S02]  /*2420*/  UIMAD.WIDE.U32 UR4, UR43, UR12, URZ ;  /* 0x0000000c2b0472a5 */ /* 0x000fe4000f8e00ff */
[----:B------:R-:W-:-:S02]  /*2430*/  UISETP.NE.AND UP0, UPT, UR14, 0x1, UPT ;  /* 0x000000010e00788c */ /* 0x000fc4000bf05270 */
[----:B------:R-:W-:Y:S01]  /*2440*/  UIMAD.WIDE.U32 UR18, UR39, UR15, URZ ;  /* 0x0000000f271272a5 */ /* 0x000fe2000f8e00ff */
[----:B------:R-:W-:Y:S02]  /*2450*/  UMOV UR10, UR11 ;  /* 0x0000000b000a7c82 */ /* 0x000fe40008000000 */
[----:B------:R-:W-:Y:S01]  /*2460*/  UMOV UR4, UR5 ;  /* 0x0000000500047c82 */ /* 0x000fe20008000000 */
[----:B---3--:R-:W-:Y:S02]  /*2470*/  USHF.R.U32.HI UR10, URZ, UR22, UR10 ;  /* 0x00000016ff0a7299 */ /* 0x008fe4000801160a */
[----:B----4-:R-:W-:Y:S02]  /*2480*/  UISETP.NE.AND UP2, UPT, UR20, 0x1, UPT ;  /* 0x000000011400788c */ /* 0x010fe4000bf45270 */
[----:B------:R-:W-:Y:S02]  /*2490*/  USHF.R.U32.HI UR4, URZ, UR13, UR4 ;  /* 0x0000000dff047299 */ /* 0x000fe40008011604 */
[----:B------:R-:W-:-:S02]  /*24a0*/  USEL UR5, UR41, UR10, !UP0 ;  /* 0x0000000a29057287 */ /* 0x000fc4000c000000 */
[----:B------:R-:W-:Y:S02]  /*24b0*/  USEL UR6, UR43, UR4, !UP2 ;  /* 0x000000042b067287 */ /* 0x000fe4000d000000 */
[----:B-1----:R-:W-:Y:S01]  /*24c0*/  UIMAD.WIDE.U32 UR10, UR5, UR8, URZ ;  /* 0x00000008050a72a5 */ /* 0x002fe2000f8e00ff */
[----:B------:R-:W-:Y:S01]  /*24d0*/  UMOV UR4, UR19 ;  /* 0x0000001300047c82 */ /* 0x000fe20008000000 */
[----:B------:R-:W-:Y:S02]  /*24e0*/  UIMAD.WIDE.U32 UR16, UR40, UR12, URZ ;  /* 0x0000000c281072a5 */ /* 0x000fe4000f8e00ff */
[----:B------:R-:W-:-:S03]  /*24f0*/  UIMAD.WIDE.U32 UR18, UR6, UR8, URZ ;  /* 0x00000008061272a5 */ /* 0x000fc6000f8e00ff */
[----:B------:R-:W-:Y:S01]  /*2500*/  UMOV UR10, UR11 ;  /* 0x0000000b000a7c82 */ /* 0x000fe20008000000 */
[----:B------:R-:W-:Y:S02]  /*2510*/  USHF.R.U32.HI UR4, URZ, UR22, UR4 ;  /* 0x00000016ff047299 */ /* 0x000fe40008011604 */
[----:B------:R-:W-:Y:S01]  /*2520*/  @UP3 USHF.R.U32.HI UR5, URZ, UR9, UR10 ;  /* 0x00000009ff053299 */ /* 0x000fe2000801160a */
[----:B------:R-:W-:Y:S01]  /*2530*/  UMOV UR16, UR17 ;  /* 0x0000001100107c82 */ /* 0x000fe20008000000 */
[----:B------:R-:W-:Y:S01]  /*2540*/  UMOV UR18, UR19 ;  /* 0x0000001300127c82 */ /* 0x000fe20008000000 */
[----:B------:R-:W-:Y:S02]  /*2550*/  USHF.R.U32.HI UR13, URZ, UR13, UR16 ;  /* 0x0000000dff0d7299 */ /* 0x000fe40008011610 */
[----:B------:R-:W-:Y:S02]  /*2560*/  USEL UR4, UR39, UR4, !UP0 ;  /* 0x0000000427047287 */ /* 0x000fe4000c000000 */
[----:B------:R-:W-:-:S02]  /*2570*/  @UP3 USHF.R.U32.HI UR6, URZ, UR9, UR18 ;  /* 0x00000009ff063299 */ /* 0x000fc40008011612 */
[----:B------:R-:W-:Y:S02]  /*2580*/  UIMAD UR10, UR42, UR5, URZ ;  /* 0x000000052a0a72a4 */ /* 0x000fe4000f8e02ff */
[----:B------:R-:W-:Y:S02]  /*2590*/  USEL UR5, UR40, UR13, !UP2 ;  /* 0x0000000d28057287 */ /* 0x000fe4000d000000 */
[----:B------:R-:W-:Y:S02]  /*25a0*/  UIMAD UR12, UR42, UR6, URZ ;  /* 0x000000062a0c72a4 */ /* 0x000fe4000f8e02ff */
[----:B------:R-:W-:Y:S02]  /*25b0*/  UISETP.GE.AND UP0, UPT, UR4, UR10, UPT ;  /* 0x0000000a0400728c */ /* 0x000fe4000bf06270 */
[----:B------:R-:W-:Y:S02]  /*25c0*/  UIMAD.WIDE.U32 UR10, UR4, UR8, URZ ;  /* 0x00000008040a72a5 */ /* 0x000fe4000f8e00ff */
[----:B------:R-:W-:-:S02]  /*25d0*/  UISETP.GE.OR UP0, UPT, UR5, UR12, UP0 ;  /* 0x0000000c0500728c */ /* 0x000fc40008706670 */
        /* <DEDUP_REMOVED lines=19> */
.L_x_40:
[----:B------:R-:W3:Y:S02]  /*2710*/  LDCU UR4, c[0x0][0xb30] ;  /* 0x00016600ff0477ac */ /* 0x000ee40008000800 */
[----:B---3--:R-:W-:-:S09]  /*2720*/  UISETP.NE.AND UP0, UPT, UR4, 0x1, UPT ;  /* 0x000000010400788c */ /* 0x008fd2000bf05270 */
[----:B------:R-:W-:Y:S05]  /*2730*/  BRA.U UP0, `(.L_x_41) ;  /* 0x0000000100447547 */ /* 0x000fea000b800000 */
[----:B------:R-:W3:Y:S01]  /*2740*/  LDCU.128 UR12, c[0x0][0xb10] ;  /* 0x00016200ff0c77ac */ /* 0x000ee20008000c00 */
[----:B------:R-:W4:Y:S01]  /*2750*/  LDCU UR10, c[0x0][0xb0c] ;  /* 0x00016180ff0a77ac */ /* 0x000f220008000800 */
[----:B------:R-:W1:Y:S01]  /*2760*/  LDCU UR6, c[0x0][0xb20] ;  /* 0x00016400ff0677ac */ /* 0x000e620008000800 */
[----:B---3--:R-:W-:Y:S02]  /*2770*/  UIMAD.WIDE.U32 UR8, UR40, UR12, URZ ;  /* 0x0000000c280872a5 */ /* 0x008fe4000f8e00ff */
[----:B------:R-:W-:Y:S02]  /*2780*/  UIMAD.WIDE.U32 UR4, UR39, UR15, URZ ;  /* 0x0000000f270472a5 */ /* 0x000fe4000f8e00ff */
[----:B----4-:R-:W-:Y:S02]  /*2790*/  UISETP.NE.AND UP2, UPT, UR10, 0x1, UPT ;  /* 0x000000010a00788c */ /* 0x010fe4000bf45270 */
[----:B------:R-:W-:Y:S01]  /*27a0*/  UISETP.NE.AND UP0, UPT, UR14, 0x1, UPT ;  /* 0x000000010e00788c */ /* 0x000fe2000bf05270 */
[----:B------:R-:W-:-:S02]  /*27b0*/  UMOV UR8, UR9 ;  /* 0x0000000900087c82 */ /* 0x000fc40008000000 */
[----:B------:R-:W-:Y:S01]  /*27c0*/  UMOV UR4, UR5 ;  /* 0x0000000500047c82 */ /* 0x000fe20008000000 */
[----:B------:R-:W-:Y:S02]  /*27d0*/  USHF.R.U32.HI UR13, URZ, UR13, UR8 ;  /* 0x0000000dff0d7299 */ /* 0x000fe40008011608 */
[----:B-1----:R-:W-:Y:S02]  /*27e0*/  USHF.R.U32.HI UR4, URZ, UR6, UR4 ;  /* 0x00000006ff047299 */ /* 0x002fe40008011604 */
[----:B------:R-:W-:Y:S02]  /*27f0*/  USEL UR5, UR40, UR13, !UP2 ;  /* 0x0000000d28057287 */ /* 0x000fe4000d000000 */
[----:B------:R-:W-:-:S04]  /*2800*/  USEL UR4, UR39, UR4, !UP0 ;  /* 0x0000000427047287 */ /* 0x000fc8000c000000 */
[----:B------:R-:W-:Y:S02]  /*2810*/  UIADD3 UR6, UPT, UPT, UR5, -UR4, URZ ;  /* 0x8000000405067290 */ /* 0x000fe4000fffe0ff */
[----:B------:R-:W-:Y:S02]  /*2820*/  UIADD3 UR4, UPT, UPT, -UR5, UR4, URZ ;  /* 0x0000000405047290 */ /* 0x000fe4000fffe1ff */
[----:B------:R-:W-:Y:S02]  /*2830*/  UIMAD UR39, UR6, UR14, UR39 ;  /* 0x0000000e062772a4 */ /* 0x000fe4000f8e0227 */
[----:B------:R-:W-:-:S12]  /*2840*/  UIMAD UR40, UR4, UR10, UR40 ;  /* 0x0000000a042872a4 */ /* 0x000fd8000f8e0228 */
.L_x_41:
[----:B------:R-:W-:Y:S01]  /*2850*/  VIADD R11, R11, 0x1 ;  /* 0x000000010b0b7836 */ /* 0x000fe20000000000 */
[----:B------:R-:W-:Y:S02]  /*2860*/  R2UR UR5, R48 ;  /* 0x00000000300572ca */ /* 0x000fe400000e0000 */
[----:B------:R-:W-:Y:S02]  /*2870*/  R2UR UR4, R47 ;  /* 0x000000002f0472ca */ /* 0x000fe400000e0000 */
[C---:B------:R-:W-:Y:S02]  /*2880*/  ISETP.NE.AND P0, PT, R11.reuse, 0x2, PT ;  /* 0x000000020b00780c */ /* 0x040fe40003f05270 */
[----:B------:R-:W-:Y:S02]  /*2890*/  PLOP3.LUT P1, PT, PT, PT, PT, 0x80, 0x8 ;  /* 0x000000000008781c */ /* 0x000fe40003f2f070 */
[----:B-1----:R-:W-:Y:S02]  /*28a0*/  SEL R0, RZ, 0x1, P0 ;  /* 0x00000001ff007807 */ /* 0x002fe40000000000 */
[----:B------:R-:W-:-:S02]  /*28b0*/  SEL R11, R11, RZ, P0 ;  /* 0x000000ff0b0b7207 */ /* 0x000fc40000000000 */
[----:B------:R-:W-:Y:S01]  /*28c0*/  LOP3.LUT R10, R10, R0, RZ, 0x3c, !PT ;  /* 0x000000000a0a7212 */ /* 0x000fe200078e3cff */
[----:B------:R-:W-:Y:S02]  /*28d0*/  UIADD3 UR16, UPT, UPT, UR40, UR5, URZ ;  /* 0x0000000528107290 */ /* 0x000fe4000fffe0ff */
[----:B------:R-:W-:Y:S01]  /*28e0*/  UIADD3 UR20, UPT, UPT, UR39, UR4, URZ ;  /* 0x0000000427147290 */ /* 0x000fe2000fffe0ff */
[----:B------:R-:W-:Y:S11]  /*28f0*/  BRA.U UP1, `(.L_x_42) ;  /* 0xfffffff101447547 */ /* 0x000ff6000b83ffff */
[----:B------:R-:W-:Y:S01]  /*2900*/  UIADD3 UR21, UPT, UPT, UR21, 0x28, URZ ;  /* 0x0000002815157890 */ /* 0x000fe2000fffe0ff */
[----:B------:R-:W-:-:S03]  /*2910*/  SHF.L.U32 R2, R12, 0x1f, RZ ;  /* 0x0000001f0c027819 */ /* 0x000fc600000006ff */
[----:B------:R-:W-:-:S09]  /*2920*/  ULEA UR4, UR7, UR21, 0x3 ;  /* 0x0000001507047291 */ /* 0x000fd2000f8e18ff */
[----:B------:R-:W1:Y:S02]  /*2930*/  SYNCS.PHASECHK.TRANS64.TRYWAIT P0, [UR4], R2 ;  /* 0x00000002ff0075a7 */ /* 0x000e640008001104 */
[----:B-1----:R-:W-:Y:S05]  /*2940*/  @!P0 BRA `(.L_x_43) ;  /* 0x0000006000048947 */ /* 0x002fea0003800000 */
.L_x_144:
[----:B------:R-:W-:-:S04]  /*2950*/  UIADD3 UR4, UPT, UPT, UR7, 0x1, URZ ;  /* 0x0000000107047890 */ /* 0x000fc8000fffe0ff */
[----:B------:R-:W-:-:S04]  /*2960*/  UISETP.NE.AND UP0, UPT, UR4, 0x5, UPT ;  /* 0x000000050400788c */ /* 0x000fc8000bf05270 */
[----:B------:R-:W-:Y:S02]  /*2970*/  USEL UR6, URZ, 0x1, UP0 ;  /* 0x00000001ff067887 */ /* 0x000fe40008000000 */
[----:B------:R-:W-:-:S04]  /*2980*/  USEL UR4, UR4, URZ, UP0 ;  /* 0x000000ff04047287 */ /* 0x000fc80008000000 */
[----:B------:R-:W-:Y:S01]  /*2990*/  ULEA UR5, UR4, UR21, 0x3 ;  /* 0x0000001504057291 */ /* 0x000fe2000f8e18ff */
[----:B-1----:R-:W-:-:S04]  /*29a0*/  LOP3.LUT R2, R12, UR6, RZ, 0x3c, !PT ;  /* 0x000000060c027c12 */ /* 0x002fc8000f8e3cff */
[----:B------:R-:W-:-:S04]  /*29b0*/  SHF.L.U32 R3, R2, 0x1f, RZ ;  /* 0x0000001f02037819 */ /* 0x000fc800000006ff */
[----:B------:R-:W1:Y:S02]  /*29c0*/  SYNCS.PHASECHK.TRANS64.TRYWAIT P0, [UR5], R3 ;  /* 0x00000003ff0075a7 */ /* 0x000e640008001105 */
[----:B-1----:R-:W-:Y:S05]  /*29d0*/  @!P0 BRA `(.L_x_44) ;  /* 0x0000005c00f88947 */ /* 0x002fea0003800000 */
.L_x_146:
[----:B------:R-:W-:-:S04]  /*29e0*/  UIADD3 UR4, UPT, UPT, UR4, 0x1, URZ ;  /* 0x0000000104047890 */ /* 0x000fc8000fffe0ff */
[----:B------:R-:W-:-:S04]  /*29f0*/  UISETP.NE.AND UP0, UPT, UR4, 0x5, UPT ;  /* 0x000000050400788c */ /* 0x000fc8000bf05270 */
[----:B------:R-:W-:Y:S02]  /*2a00*/  USEL UR6, URZ, 0x1, UP0 ;  /* 0x00000001ff067887 */ /* 0x000fe40008000000 */
[----:B------:R-:W-:-:S04]  /*2a10*/  USEL UR4, UR4, URZ, UP0 ;  /* 0x000000ff04047287 */ /* 0x000fc80008000000 */
[----:B------:R-:W-:Y:S01]  /*2a20*/  ULEA UR5, UR4, UR21, 0x3 ;  /* 0x0000001504057291 */ /* 0x000fe2000f8e18ff */
[----:B------:R-:W-:-:S04]  /*2a30*/  LOP3.LUT R2, R2, UR6, RZ, 0x3c, !PT ;  /* 0x0000000602027c12 */ /* 0x000fc8000f8e3cff */
[----:B-1----:R-:W-:-:S04]  /*2a40*/  SHF.L.U32 R3, R2, 0x1f, RZ ;  /* 0x0000001f02037819 */ /* 0x002fc800000006ff */
[----:B------:R-:W1:Y:S02]  /*2a50*/  SYNCS.PHASECHK.TRANS64.TRYWAIT P0, [UR5], R3 ;  /* 0x00000003ff0075a7 */ /* 0x000e640008001105 */
[----:B-1----:R-:W-:Y:S05]  /*2a60*/  @!P0 BRA `(.L_x_45) ;  /* 0x0000005c00ec8947 */ /* 0x002fea0003800000 */
.L_x_148:
        /* <DEDUP_REMOVED lines=9> */
.L_x_150:
[----:B------:R-:W-:-:S04]  /*2b00*/  UIADD3 UR4, UPT, UPT, UR4, 0x1, URZ ;  /* 0x0000000104047890 */ /* 0x000fc8000fffe0ff */
[----:B------:R-:W-:-:S04]  /*2b10*/  UISETP.NE.AND UP0, UPT, UR4, 0x5, UPT ;  /* 0x000000050400788c */ /* 0x000fc8000bf05270 */
[----:B------:R-:W-:Y:S02]  /*2b20*/  USEL UR5, URZ, 0x1, UP0 ;  /* 0x00000001ff057887 */ /* 0x000fe40008000000 */
[----:B------:R-:W-:-:S04]  /*2b30*/  USEL UR4, UR4, URZ, UP0 ;  /* 0x000000ff04047287 */ /* 0x000fc80008000000 */
[----:B------:R-:W-:Y:S01]  /*2b40*/  ULEA UR4, UR4, UR21, 0x3 ;  /* 0x0000001504047291 */ /* 0x000fe2000f8e18ff */
[----:B------:R-:W-:-:S04]  /*2b50*/  LOP3.LUT R2, R2, UR5, RZ, 0x3c, !PT ;  /* 0x0000000502027c12 */ /* 0x000fc8000f8e3cff */
[----:B------:R-:W-:Y:S01]  /*2b60*/  SHF.L.U32 R2, R2, 0x1f, RZ ;  /* 0x0000001f02027819 */ /* 0x000fe200000006ff */
[----:B-1----:R-:W-:-:S07]  /*2b70*/  IMAD.U32 R0, RZ, RZ, UR4 ;  /* 0x00000004ff007e24 */ /* 0x002fce000f8e00ff */
.L_x_47:
[----:B-1----:R1:W3:Y:S02]  /*2b80*/  SYNCS.PHASECHK.TRANS64.TRYWAIT P0, [R0+URZ], R2 ;  /* 0x00000002000075a7 */ /* 0x0022e400080011ff */
[----:B---3--:R-:W-:Y:S05]  /*2b90*/  @!P0 NANOSLEEP.SYNCS 0x989680 ;  /* 0x009896800000895d */ /* 0x008fea0003900000 */
[----:B------:R-:W3:Y:S02]  /*2ba0*/  @!P0 SYNCS.PHASECHK.TRANS64 P0, [R0+URZ], R2 ;  /* 0x00000002000085a7 */ /* 0x000ee400080010ff */
[----:B--23--:R-:W-:Y:S05]  /*2bb0*/  @P0 EXIT ;  /* 0x000000000000094d */ /* 0x00cfea0003800000 */
[----:B------:R-:W-:Y:S05]  /*2bc0*/  BRA `(.L_x_47) ;  /* 0xfffffffc00ec7947 */ /* 0x000fea000383ffff */
.L_x_22:
[----:B------:R-:W2:Y:S02]  /*2bd0*/  S2UR UR4, SR_CgaCtaId ;  /* 0x00000000000479c3 */ /* 0x000ea40000008800 */
[----:B--2---:R-:W-:-:S04]  /*2be0*/  UISETP.NE.AND UP0, UPT, UR4, URZ, UPT ;  /* 0x000000ff0400728c */ /* 0x004fc8000bf05270 */
[----:B------:R-:W-:-:S09]  /*2bf0*/  UISETP.NE.OR UP0, UPT, UR17, 0x1, UP0 ;  /* 0x000000011100788c */ /* 0x000fd20008705670 */
[----:B------:R-:W-:Y:S05]  /*2c00*/  BRA.U UP0, `(.L_x_48) ;  /* 0x00000005004c7547 */ /* 0x000fea000b800000 */
[----:B------:R-:W2:Y:S01]  /*2c10*/  S2UR UR5, SR_CgaCtaId ;  /* 0x00000000000579c3 */ /* 0x000ea20000008800 */
[----:B------:R-:W-:Y:S01]  /*2c20*/  UMOV UR4, 0x400 ;  /* 0x0000040000047882 */ /* 0x000fe20000000000 */
[----:B------:R-:W-:Y:S01]  /*2c30*/  ISETP.GE.U32.AND P2, PT, R0, 0x4, PT ;  /* 0x000000040000780c */ /* 0x000fe20003f46070 */
[----:B------:R-:W-:Y:S01]  /*2c40*/  IMAD.MOV.U32 R12, RZ, RZ, 0x1 ;  /* 0x00000001ff0c7424 */ /* 0x000fe200078e00ff */
[----:B------:R-:W-:Y:S02]  /*2c50*/  CS2R R10, SRZ ;  /* 0x00000000000a7805 */ /* 0x000fe4000001ff00 */
[----:B------:R-:W-:Y:S01]  /*2c60*/  CS2R R8, SRZ ;  /* 0x0000000000087805 */ /* 0x000fe2000001ff00 */
[----:B--2---:R-:W-:-:S03]  /*2c70*/  ULEA UR6, UR5, UR4, 0x18 ;  /* 0x0000000405067291 */ /* 0x004fc6000f8ec0ff */
[----:B------:R-:W-:-:S09]  /*2c80*/  UMOV UR5, URZ ;  /* 0x000000ff00057c82 */ /* 0x000fd20008000000 */
.L_x_52:
[----:B------:R-:W-:Y:S02]  /*2c90*/  LEA R2, R8, UR6, 0x3 ;  /* 0x0000000608027c11 */ /* 0x000fe4000f8e18ff */
[----:B------:R-:W-:-:S03]  /*2ca0*/  SHF.L.U32 R4, R9, 0x1f, RZ ;  /* 0x0000001f09047819 */ /* 0x000fc600000006ff */
[----:B------:R-:W-:Y:S01]  /*2cb0*/  VIADD R5, R2, 0x110 ;  /* 0x0000011002057836 */ /* 0x000fe20000000000 */
[----:B------:R-:W2:Y:S02]  /*2cc0*/  SYNCS.PHASECHK.TRANS64.TRYWAIT P0, [R2+URZ+0x100], R4 ;  /* 0x00010004020075a7 */ /* 0x000ea400080011ff */
[----:B--2---:R-:W-:Y:S05]  /*2cd0*/  @!P0 BRA `(.L_x_49) ;  /* 0x0000005c00808947 */ /* 0x004fea0003800000 */
.L_x_151:
[----:B------:R-:W-:Y:S01]  /*2ce0*/  ULEA UR4, UR5, UR6, 0x3 ;  /* 0x0000000605047291 */ /* 0x000fe2000f8e18ff */
[----:B--2---:R-:W-:Y:S01]  /*2cf0*/  PRMT R2, RZ, 0x654, R5 ;  /* 0x00000654ff027816 */ /* 0x004fe20000000005 */
[----:B------:R-:W-:Y:S01]  /*2d00*/  @!P2 IMAD.MOV.U32 R4, RZ, RZ, 0x10 ;  /* 0x00000010ff04a424 */ /* 0x000fe200078e00ff */
[----:B------:R-:W-:Y:S01]  /*2d10*/  SHF.L.U32 R5, R12, 0x1f, RZ ;  /* 0x0000001f0c057819 */ /* 0x000fe200000006ff */
[----:B------:R-:W-:Y:S01]  /*2d20*/  UIADD3 UR7, UPT, UPT, UR4, 0xa0, URZ ;  /* 0x000000a004077890 */ /* 0x000fe2000fffe0ff */
[----:B------:R2:W-:Y:S05]  /*2d30*/  SYNCS.ARRIVE.TRANS64.RED.A1T0 RZ, [R2+URZ], RZ ;  /* 0x000000ff02ff79a7 */ /* 0x0005ea00081004ff */
[----:B------:R-:W-:Y:S01]  /*2d40*/  IMAD.U32 R6, RZ, RZ, UR7 ;  /* 0x00000007ff067e24 */ /* 0x000fe2000f8e00ff */
[----:B------:R-:W3:Y:S04]  /*2d50*/  SYNCS.PHASECHK.TRANS64.TRYWAIT P0, [UR4+0xb0], R5 ;  /* 0x0000b005ff0075a7 */ /* 0x000ee80008001104 */
[----:B------:R-:W-:Y:S01]  /*2d60*/  PRMT R6, R0, 0x654, R6 ;  /* 0x0000065400067816 */ /* 0x000fe20000000006 */
[----:B--23--:R-:W-:Y:S06]  /*2d70*/  @!P0 BRA `(.L_x_50) ;  /* 0x0000005c006c8947 */ /* 0x00cfec0003800000 */
.L_x_153:
[----:B------:R-:W-:Y:S01]  /*2d80*/  ULEA UR8, UR5, UR6, 0x4 ;  /* 0x0000000605087291 */ /* 0x000fe2000f8e20ff */
[----:B------:R-:W-:Y:S01]  /*2d90*/  SEL R3, R6, R3, !P2 ;  /* 0x0000000306037207 */ /* 0x000fe20005000000 */
[----:B------:R-:W-:Y:S01]  /*2da0*/  UIADD3 UR9, UPT, UPT, UR4, 0xa0, URZ ;  /* 0x000000a004097890 */ /* 0x000fe2000fffe0ff */
[----:B--2---:R-:W-:Y:S01]  /*2db0*/  LEA R2, R11, UR6, 0x3 ;  /* 0x000000060b027c11 */ /* 0x004fe2000f8e18ff */
[----:B------:R-:W-:Y:S01]  /*2dc0*/  UIADD3 UR8, UPT, UPT, UR8, 0x130, URZ ;  /* 0x0000013008087890 */ /* 0x000fe2000fffe0ff */
[----:B------:R2:W-:Y:S01]  /*2dd0*/  @!P2 SYNCS.ARRIVE.TRANS64.RED RZ, [R3+URZ], R4 ;  /* 0x0000000403ffa9a7 */ /* 0x0005e200080004ff */
[----:B------:R-:W-:Y:S01]  /*2de0*/  UIADD3 UR4, UPT, UPT, UR5, 0x1, URZ ;  /* 0x0000000105047890 */ /* 0x000fe2000fffe0ff */
[----:B------:R-:W-:-:S03]  /*2df0*/  VIADD R8, R8, 0x1 ;  /* 0x0000000108087836 */ /* 0x000fc60000000000 */
[----:B------:R-:W-:Y:S02]  /*2e00*/  UISETP.NE.AND UP0, UPT, UR4, 0x2, UPT ;  /* 0x000000020400788c */ /* 0x000fe4000bf05270 */
[----:B------:R-:W-:Y:S01]  /*2e10*/  ISETP.NE.AND P0, PT, R8, 0x2, PT ;  /* 0x000000020800780c */ /* 0x000fe20003f05270 */
[----:B------:R-:W-:Y:S06]  /*2e20*/  UGETNEXTWORKID.BROADCAST [UR8], [UR9] ;  /* 0x00000000080073ca */ /* 0x000fec0008000100 */
[----:B------:R-:W-:Y:S02]  /*2e30*/  USEL UR7, URZ, 0x1, UP0 ;  /* 0x00000001ff077887 */ /* 0x000fe40008000000 */
[----:B------:R-:W-:-:S04]  /*2e40*/  USEL UR5, UR4, URZ, UP0 ;  /* 0x000000ff04057287 */ /* 0x000fc80008000000 */
[----:B------:R-:W-:Y:S02]  /*2e50*/  LOP3.LUT R12, R12, UR7, RZ, 0x3c, !PT ;  /* 0x000000070c0c7c12 */ /* 0x000fe4000f8e3cff */
[----:B--2---:R-:W-:-:S04]  /*2e60*/  SHF.L.U32 R4, R10, 0x1f, RZ ;  /* 0x0000001f0a047819 */ /* 0x004fc800000006ff */
[----:B------:R-:W2:Y:S02]  /*2e70*/  SYNCS.PHASECHK.TRANS64.TRYWAIT P1, [R2+URZ+0xa0], R4 ;  /* 0x0000a004020075a7 */ /* 0x000ea400080211ff */
[----:B--2---:R-:W-:Y:S05]  /*2e80*/  @!P1 BRA `(.L_x_51) ;  /* 0x0000005c00409947 */ /* 0x004fea0003800000 */
.L_x_154:
[C---:B--2---:R-:W-:Y:S01]  /*2e90*/  LEA R4, R11.reuse, UR6, 0x4 ;  /* 0x000000060b047c11 */ /* 0x044fe2000f8e20ff */
[----:B------:R-:W-:Y:S01]  /*2ea0*/  VIADD R2, R2, 0xb0 ;  /* 0x000000b002027836 */ /* 0x000fe20000000000 */
[----:B------:R-:W-:Y:S01]  /*2eb0*/  SEL R8, R8, RZ, P0 ;  /* 0x000000ff08087207 */ /* 0x000fe20000000000 */
[----:B------:R-:W-:-:S03]  /*2ec0*/  VIADD R11, R11, 0x1 ;  /* 0x000000010b0b7836 */ /* 0x000fc60000000000 */
[----:B------:R-:W2:Y:S01]  /*2ed0*/  LDS.128 R4, [R4+0x130] ;  /* 0x0001300004047984 */ /* 0x000ea20000000c00 */
[----:B------:R-:W-:Y:S02]  /*2ee0*/  PRMT R2, RZ, 0x654, R2 ;  /* 0x00000654ff027816 */ /* 0x000fe40000000002 */
[C---:B------:R-:W-:Y:S01]  /*2ef0*/  ISETP.NE.AND P1, PT, R11.reuse, 0x2, PT ;  /* 0x000000020b00780c */ /* 0x040fe20003f25270 */
[----:B------:R-:W-:Y:S01]  /*2f00*/  @!PT LDS RZ, [RZ] ;  /* 0x00000000fffff984 */ /* 0x000fe20000000800 */
[----:B------:R-:W-:Y:S01]  /*2f10*/  @!PT LDS RZ, [RZ] ;  /* 0x00000000fffff984 */ /* 0x000fe20000000800 */
[----:B------:R-:W-:Y:S01]  /*2f20*/  @!PT LDS RZ, [RZ] ;  /* 0x00000000fffff984 */ /* 0x000fe20000000800 */
[----:B------:R-:W-:Y:S01]  /*2f30*/  @!PT LDS RZ, [RZ] ;  /* 0x00000000fffff984 */ /* 0x000fe20000000800 */
[----:B------:R3:W-:Y:S06]  /*2f40*/  MEMBAR.ALL.CTA ;  /* 0x0000000000007992 */ /* 0x0007ec0000008000 */
[----:B---3--:R-:W3:Y:S01]  /*2f50*/  FENCE.VIEW.ASYNC.S ;  /* 0x00000000000073c6 */ /* 0x008ee20000000000 */
[----:B------:R-:W-:Y:S01]  /*2f60*/  SEL R11, R11, RZ, P1 ;  /* 0x000000ff0b0b7207 */ /* 0x000fe20000800000 */
[----:B---3--:R3:W-:Y:S01]  /*2f70*/  SYNCS.ARRIVE.TRANS64.RED.A1T0 RZ, [R2+URZ], RZ ;  /* 0x000000ff02ff79a7 */ /* 0x0087e200081004ff */
[----:B--2---:R-:W-:-:S02]  /*2f80*/  LOP3.LUT P3, RZ, R6, 0x1, RZ, 0xc0, !PT ;  /* 0x0000000106ff7812 */ /* 0x004fc4000786c0ff */
[----:B------:R-:W-:-:S04]  /*2f90*/  SEL R4, RZ, 0x1, P1 ;  /* 0x00000001ff047807 */ /* 0x000fc80000800000 */
[----:B------:R-:W-:Y:S02]  /*2fa0*/  LOP3.LUT R10, R10, R4, RZ, 0x3c, !PT ;  /* 0x000000040a0a7212 */ /* 0x000fe400078e3cff */
[----:B---3--:R-:W-:-:S04]  /*2fb0*/  SEL R2, RZ, 0x1, P0 ;  /* 0x00000001ff027807 */ /* 0x008fc80000000000 */
[----:B------:R-:W-:Y:S01]  /*2fc0*/  LOP3.LUT R9, R9, R2, RZ, 0x3c, !PT ;  /* 0x0000000209097212 */ /* 0x000fe200078e3cff */
[----:B------:R-:W-:Y:S06]  /*2fd0*/  @P3 BRA `(.L_x_52) ;  /* 0xfffffffc002c3947 */ /* 0x000fec000383ffff */
[----:B------:R-:W-:Y:S01]  /*2fe0*/  ULEA UR4, UR5, UR6, 0x3 ;  /* 0x0000000605047291 */ /* 0x000fe2000f8e18ff */
[----:B------:R-:W-:-:S08]  /*2ff0*/  SHF.L.U32 R2, R12, 0x1f, RZ ;  /* 0x0000001f0c027819 */ /* 0x000fd000000006ff */
[----:B------:R-:W2:Y:S02]  /*3000*/  SYNCS.PHASECHK.TRANS64 P0, [UR4+0xb0], R2 ;  /* 0x0000b002ff0075a7 */ /* 0x000ea40008001004 */
[----:B--2---:R-:W-:Y:S05]  /*3010*/  @P0 BRA `(.L_x_53) ;  /* 0x0000000000080947 */ /* 0x004fea0003800000 */
[----:B------:R-:W2:Y:S02]  /*3020*/  SYNCS.PHASECHK.TRANS64.TRYWAIT P0, [UR4+0xb0], R2 ;  /* 0x0000b002ff0075a7 */ /* 0x000ea40008001104 */
[----:B--2---:R-:W-:Y:S05]  /*3030*/  @!P0 BRA `(.L_x_54) ;  /* 0x0000005800e88947 */ /* 0x004fea0003800000 */
.L_x_53:
[----:B------:R-:W-:-:S04]  /*3040*/  UIADD3 UR7, UPT, UPT, UR5, 0x1, URZ ;  /* 0x0000000105077890 */ /* 0x000fc8000fffe0ff */
[----:B------:R-:W-:-:S04]  /*3050*/  UISETP.NE.AND UP0, UPT, UR7, 0x2, UPT ;  /* 0x000000020700788c */ /* 0x000fc8000bf05270 */
[----:B------:R-:W-:Y:S02]  /*3060*/  USEL UR8, URZ, 0x1, UP0 ;  /* 0x00000001ff087887 */ /* 0x000fe40008000000 */
[----:B------:R-:W-:-:S04]  /*3070*/  USEL UR7, UR7, URZ, UP0 ;  /* 0x000000ff07077287 */ /* 0x000fc80008000000 */
[----:B------:R-:W-:Y:S01]  /*3080*/  ULEA UR7, UR7, UR6, 0x3 ;  /* 0x0000000607077291 */ /* 0x000fe2000f8e18ff */
[----:B--2---:R-:W-:-:S04]  /*3090*/  LOP3.LUT R2, R12, UR8, RZ, 0x3c, !PT ;  /* 0x000000080c027c12 */ /* 0x004fc8000f8e3cff */
[----:B------:R-:W-:-:S04]  /*30a0*/  SHF.L.U32 R0, R2, 0x1f, RZ ;  /* 0x0000001f02007819 */ /* 0x000fc800000006ff */
[----:B------:R-:W2:Y:S02]  /*30b0*/  SYNCS.PHASECHK.TRANS64 P0, [UR7+0xb0], R0 ;  /* 0x0000b000ff0075a7 */ /* 0x000ea40008001007 */
[----:B-12---:R-:W-:Y:S05]  /*30c0*/  @P0 EXIT ;  /* 0x000000000000094d */ /* 0x006fea0003800000 */
[----:B------:R-:W-:Y:S02]  /*30d0*/  SHF.L.U32 R2, R2, 0x1f, RZ ;  /* 0x0000001f02027819 */ /* 0x000fe400000006ff */
[----:B------:R-:W-:-:S07]  /*30e0*/  MOV R0, UR7 ;  /* 0x0000000700007c02 */ /* 0x000fce0008000f00 */
.L_x_55:
[----:B-1----:R1:W2:Y:S02]  /*30f0*/  SYNCS.PHASECHK.TRANS64.TRYWAIT P0, [R0+URZ+0xb0], R2 ;  /* 0x0000b002000075a7 */ /* 0x0022a400080011ff */
[----:B--2---:R-:W-:Y:S05]  /*3100*/  @!P0 NANOSLEEP.SYNCS 0x989680 ;  /* 0x009896800000895d */ /* 0x004fea0003900000 */
[----:B------:R-:W2:Y:S02]  /*3110*/  @!P0 SYNCS.PHASECHK.TRANS64 P0, [R0+URZ+0xb0], R2 ;  /* 0x0000b002000085a7 */ /* 0x000ea400080010ff */
[----:B--2---:R-:W-:Y:S05]  /*3120*/  @P0 EXIT ;  /* 0x000000000000094d */ /* 0x004fea0003800000 */
[----:B------:R-:W-:Y:S05]  /*3130*/  BRA `(.L_x_55) ;  /* 0xfffffffc00ec7947 */ /* 0x000fea000383ffff */
.L_x_48:
[----:B------:R-:W-:Y:S05]  /*3140*/  BRA.U UP4, `(.L_x_56) ;  /* 0x0000000d04d87547 */ /* 0x000fea000b800000 */
[----:B------:R-:W2:Y:S01]  /*3150*/  S2UR UR7, SR_CgaCtaId ;  /* 0x00000000000779c3 */ /* 0x000ea20000008800 */
[----:B------:R-:W-:Y:S01]  /*3160*/  UMOV UR4, 0x40 ;  /* 0x0000004000047882 */ /* 0x000fe20000000000 */
[----:B------:R-:W-:Y:S01]  /*3170*/  NOP ;  /* 0x0000000000007918 */ /* 0x000fe20000000000 */
[----:B------:R-:W-:Y:S01]  /*3180*/  UMOV UR6, 0x400 ;  /* 0x0000040000067882 */ /* 0x000fe20000000000 */
[----:B--2---:R-:W-:Y:S02]  /*3190*/  ULEA UR5, UR7, UR4, 0x18 ;  /* 0x0000000407057291 */ /* 0x004fe4000f8ec0ff */
[----:B------:R-:W-:-:S07]  /*31a0*/  ULEA UR6, UR7, UR6, 0x18 ;  /* 0x0000000607067291 */ /* 0x000fce000f8ec0ff */
[----:B------:R-:W2:Y:S02]  /*31b0*/  LDS.U8 R0, [UR5+0x1c] ;  /* 0x00001c05ff007984 */ /* 0x000ea40008000000 */
[----:B--2---:R-:W-:-:S13]  /*31c0*/  ISETP.NE.AND P0, PT, R0, RZ, PT ;  /* 0x000000ff0000720c */ /* 0x004fda0003f05270 */
[----:B------:R-:W-:Y:S05]  /*31d0*/  @P0 BRA `(.L_x_57) ;  /* 0x0000000000580947 */ /* 0x000fea0003800000 */
[----:B------:R-:W-:-:S13]  /*31e0*/  ELECT P0, URZ, PT ;  /* 0x0000000000ff782f */ /* 0x000fda0003800000 */
[----:B------:R-:W-:Y:S05]  /*31f0*/  @!P0 BRA `(.L_x_58) ;  /* 0x0000000000608947 */ /* 0x000fea0003800000 */
[----:B------:R-:W-:Y:S01]  /*3200*/  UMOV UR4, 0x10 ;  /* 0x0000001000047882 */ /* 0x000fe20000000000 */
[----:B------:R-:W-:Y:S01]  /*3210*/  HFMA2 R0, -RZ, RZ, 0, 5.9604644775390625e-08 ;  /* 0x00000001ff007431 */ /* 0x000fe200000001ff */
[----:B------:R-:W-:-:S03]  /*3220*/  MOV R3, 0xffff ;  /* 0x0000ffff00037802 */ /* 0x000fc60000000f00 */
[----:B------:R-:W-:Y:S04]  /*3230*/  DEPBAR.LE SB2, 0x36 ;  /* 0x0000ad800000791a */ /* 0x000fe80000000000 */
[----:B------:R-:W2:Y:S02]  /*3240*/  UTCATOMSWS.FIND_AND_SET.ALIGN UP0, UR4, UR4 ;  /* 0x00000004000475e3 */ /* 0x000ea40008000800 */
[----:B--2---:R-:W-:Y:S01]  /*3250*/  MOV R4, UR4 ;  /* 0x0000000400047c02 */ /* 0x004fe20008000f00 */
[----:B------:R-:W-:Y:S06]  /*3260*/  BRA.U UP0, `(.L_x_59) ;  /* 0x0000000100187547 */ /* 0x000fec000b800000 */
.L_x_60:
[----:B------:R-:W-:Y:S05]  /*3270*/  NANOSLEEP 0x64 ;  /* 0x000000640000795d */ /* 0x000fea0003800000 */
[----:B------:R-:W-:-:S05]  /*3280*/  UMOV UR4, 0x10 ;  /* 0x0000001000047882 */ /* 0x000fca0000000000 */
[----:B------:R-:W-:Y:S04]  /*3290*/  DEPBAR.LE SB2, 0x36 ;  /* 0x0000ad800000791a */ /* 0x000fe80000000000 */
[----:B------:R-:W2:Y:S02]  /*32a0*/  UTCATOMSWS.FIND_AND_SET.ALIGN UP0, UR4, UR4 ;  /* 0x00000004000475e3 */ /* 0x000ea40008000800 */
[----:B--2---:R-:W-:Y:S01]  /*32b0*/  MOV R4, UR4 ;  /* 0x0000000400047c02 */ /* 0x004fe20008000f00 */
[----:B------:R-:W-:Y:S05]  /*32c0*/  BRA.U !UP0, `(.L_x_60) ;  /* 0xfffffffd08e87547 */ /* 0x000fea000b83ffff */
.L_x_59:
[-C--:B------:R-:W-:Y:S02]  /*32d0*/  SHF.L.U32 R3, R3, R4.reuse, RZ ;  /* 0x0000000403037219 */ /* 0x080fe400000006ff */
[----:B------:R-:W-:Y:S01]  /*32e0*/  SHF.L.U32 R0, R0, R4, RZ ;  /* 0x0000000400007219 */ /* 0x000fe200000006ff */
[----:B------:R-:W-:Y:S02]  /*32f0*/  IMAD.SHL.U32 R4, R4, 0x20, RZ ;  /* 0x0000002004047824 */ /* 0x000fe400078e00ff */
[----:B------:R2:W-:Y:S04]  /*3300*/  ATOMS.OR RZ, [UR5+0x14], R3 ;  /* 0x00001403ffff798c */ /* 0x0005e8000b000005 */
[----:B------:R2:W-:Y:S04]  /*3310*/  ATOMS.OR RZ, [UR5+0x18], R0 ;  /* 0x00001800ffff798c */ /* 0x0005e8000b000005 */
[----:B------:R2:W-:Y:S01]  /*3320*/  STS [UR6+0x150], R4 ;  /* 0x00015004ff007988 */ /* 0x0005e20008000806 */
[----:B------:R-:W-:Y:S05]  /*3330*/  BRA `(.L_x_58) ;  /* 0x0000000000107947 */ /* 0x000fea0003800000 */
.L_x_57:
[----:B------:R-:W-:Y:S02]  /*3340*/  MOV R0, 0xffffffff ;  /* 0xffffffff00007802 */ /* 0x000fe40000000f00 */
[----:B------:R-:W-:-:S03]  /*3350*/  MOV R4, 0x3380 ;  /* 0x0000338000047802 */ /* 0x000fc60000000f00 */
[----:B------:R2:W-:Y:S04]  /*3360*/  STS [UR6+0x150], R0 ;  /* 0x00015000ff007988 */ /* 0x0005e80008000806 */
[----:B-12--5:R-:W-:Y:S05]  /*3370*/  CALL.REL.NOINC `($__internal_1_$__cuda_sm10x_tcgen05_guardrail_trap_phase_invalid_during_alloc) ;  /* 0x0000006000307944 */ /* 0x026fea0003c00000 */
.L_x_58:
[----:B------:R-:W-:Y:S05]  /*3380*/  WARPSYNC.ALL ;  /* 0x0000000000007948 */ /* 0x000fea0003800000 */
[----:B------:R-:W3:Y:S01]  /*3390*/  S2UR UR4, SR_CgaCtaId ;  /* 0x00000000000479c3 */ /* 0x000ee20000008800 */
[----:B------:R-:W-:Y:S01]  /*33a0*/  UMOV UR26, 0x400 ;  /* 0x00000400001a7882 */ /* 0x000fe20000000000 */
[----:B------:R-:W-:-:S06]  /*33b0*/  NOP ;  /* 0x0000000000007918 */ /* 0x000fcc0000000000 */
[----:B------:R-:W-:Y:S06]  /*33c0*/  BAR.ARV 0x6, 0xa0 ;  /* 0x0182800000007b1d */ /* 0x000fec0000002000 */
[----:B------:R-:W4:Y:S01]  /*33d0*/  LDCU UR5, c[0x0][0x38c] ;  /* 0x00007180ff0577ac */ /* 0x000f220008000800 */
[----:B------:R-:W-:Y:S01]  /*33e0*/  LOP3.LUT R2, R2, 0xffff, RZ, 0xc0, !PT ;  /* 0x0000ffff02027812 */ /* 0x000fe200078ec0ff */
[----:B------:R-:W-:Y:S01]  /*33f0*/  IMAD.MOV.U32 R11, RZ, RZ, 0x1 ;  /* 0x00000001ff0b7424 */ /* 0x000fe200078e00ff */
[----:B------:R-:W-:Y:S01]  /*3400*/  CS2R R8, SRZ ;  /* 0x0000000000087805 */ /* 0x000fe2000001ff00 */
[----:B------:R-:W1:Y:S01]  /*3410*/  LDCU UR7, c[0x0][0x38c] ;  /* 0x00007180ff0777ac */ /* 0x000e620008000800 */
[----:B------:R-:W-:Y:S01]  /*3420*/  R2UR UR27, R2 ;  /* 0x00000000021b72ca */ /* 0x000fe200000e0000 */
[----:B------:R-:W-:Y:S01]  /*3430*/  IMAD.MOV.U32 R10, RZ, RZ, RZ ;  /* 0x000000ffff0a7224 */ /* 0x000fe200078e00ff */
[----:B------:R-:W-:Y:S01]  /*3440*/  UMOV UR30, URZ ;  /* 0x000000ff001e7c82 */ /* 0x000fe20008000000 */
[----:B------:R-:W-:Y:S01]  /*3450*/  UMOV UR24, URZ ;  /* 0x000000ff00187c82 */ /* 0x000fe20008000000 */
[----:B---3--:R-:W-:Y:S01]  /*3460*/  ULEA UR26, UR4, UR26, 0x18 ;  /* 0x0000001a041a7291 */ /* 0x008fe2000f8ec0ff */
[----:B------:R-:W-:Y:S01]  /*3470*/  UMOV UR38, 0x0 ;  /* 0x0000000000267882 */ /* 0x000fe20000000000 */
[----:B------:R-:W-:-:S02]  /*3480*/  UMOV UR39, 0x4200490 ;  /* 0x0420049000277882 */ /* 0x000fc40000000000 */
[----:B------:R-:W-:Y:S02]  /*3490*/  UIADD3 UR4, UPT, UPT, UR26, 0x4400, URZ ;  /* 0x000044001a047890 */ /* 0x000fe4000fffe0ff */
[----:B------:R-:W-:Y:S02]  /*34a0*/  UIADD3 UR6, UPT, UPT, UR26, 0xe400, URZ ;  /* 0x0000e4001a067890 */ /* 0x000fe4000fffe0ff */
[----:B----4-:R-:W-:Y:S01]  /*34b0*/  UIADD3 UR5, UPT, UPT, UR5, 0x3f, URZ ;  /* 0x0000003f05057890 */ /* 0x010fe2000fffe0ff */
[----:B--2---:R-:W2:Y:S01]  /*34c0*/  LDS R0, [UR26+0x150] ;  /* 0x0001501aff007984 */ /* 0x004ea20008000800 */
[----:B-1----:R-:W-:Y:S01]  /*34d0*/  UMOV UR36, 0x0 ;  /* 0x0000000000247882 */ /* 0x002fe20000000000 */
[----:B------:R-:W-:Y:S01]  /*34e0*/  UMOV UR37, 0x4200490 ;  /* 0x0420049000257882 */ /* 0x000fe20000000000 */
[----:B------:R-:W-:Y:S02]  /*34f0*/  USHF.R.S32.HI UR40, URZ, 0x1f, UR5 ;  /* 0x0000001fff287899 */ /* 0x000fe40008011405 */
[----:B------:R-:W-:-:S02]  /*3500*/  UISETP.GE.AND UP4, UPT, UR7, 0x1, UPT ;  /* 0x000000010700788c */ /* 0x000fc4000bf86270 */
[----:B------:R-:W-:Y:S02]  /*3510*/  ULEA.HI UR40, UR40, UR5, URZ, 0x6 ;  /* 0x0000000528287291 */ /* 0x000fe4000f8f30ff */
[----:B------:R-:W-:Y:S02]  /*3520*/  USHF.R.U32.HI UR5, URZ, 0x4, UR4 ;  /* 0x00000004ff057899 */ /* 0x000fe40008011604 */
[----:B------:R-:W-:Y:S02]  /*3530*/  USHF.R.S32.HI UR40, URZ, 0x6, UR40 ;  /* 0x00000006ff287899 */ /* 0x000fe40008011428 */
[----:B------:R-:W-:Y:S02]  /*3540*/  USHF.R.U32.HI UR4, URZ, 0x4, UR6 ;  /* 0x00000004ff047899 */ /* 0x000fe40008011606 */
[----:B------:R-:W-:Y:S02]  /*3550*/  UISETP.LT.AND UP0, UPT, UR40, 0x1, UPT ;  /* 0x000000012800788c */ /* 0x000fe4000bf01270 */
[----:B------:R-:W-:-:S02]  /*3560*/  ULOP3.LUT UR5, UR5, 0x3fff, URZ, 0xc0, !UPT ;  /* 0x00003fff05057892 */ /* 0x000fc4000f8ec0ff */
[----:B------:R-:W-:Y:S02]  /*3570*/  ULOP3.LUT UR4, UR4, 0x3fff, URZ, 0xc0, !UPT ;  /* 0x00003fff04047892 */ /* 0x000fe4000f8ec0ff */
[----:B------:R-:W-:Y:S02]  /*3580*/  USEL UR41, UR40, 0x1, !UP0 ;  /* 0x0000000128297887 */ /* 0x000fe4000c000000 */
[----:B------:R-:W-:Y:S02]  /*3590*/  ULOP3.LUT UR28, UR5, 0x10000, URZ, 0xfc, !UPT ;  /* 0x00010000051c7892 */ /* 0x000fe4000f8efcff */
[----:B------:R-:W-:Y:S02]  /*35a0*/  ULOP3.LUT UR29, UR4, 0x10000, URZ, 0xfc, !UPT ;  /* 0x00010000041d7892 */ /* 0x000fe4000f8efcff */
[----:B------:R-:W-:Y:S01]  /*35b0*/  UIADD3 UR41, UPT, UPT, -UR41, URZ, URZ ;  /* 0x000000ff29297290 */ /* 0x000fe2000fffe1ff */
[----:B------:R-:W-:Y:S01]  /*35c0*/  UMOV UR34, 0x0 ;  /* 0x0000000000227882 */ /* 0x000fe20000000000 */
[----:B------:R-:W-:Y:S01]  /*35d0*/  UMOV UR35, 0x4200490 ;  /* 0x0420049000237882 */ /* 0x000fe20000000000 */
[----:B------:R-:W-:Y:S01]  /*35e0*/  UMOV UR32, 0x0 ;  /* 0x0000000000207882 */ /* 0x000fe20000000000 */
[----:B------:R-:W-:Y:S01]  /*35f0*/  UMOV UR33, 0x4200490 ;  /* 0x0420049000217882 */ /* 0x000fe20000000000 */
[----:B--2---:R-:W-:-:S15]  /*3600*/  R2UR UR42, R0 ;  /* 0x00000000002a72ca */ /* 0x004fde00000e0000 */
.L_x_67:
[----:B------:R-:W-:Y:S02]  /*3610*/  LEA R0, R10, UR26, 0x3 ;  /* 0x0000001a0a007c11 */ /* 0x000fe4000f8e18ff */
[----:B------:R-:W-:Y:S02]  /*3620*/  SHF.L.U32 R2, R9, 0x1f, RZ ;  /* 0x0000001f09027819 */ /* 0x000fe400000006ff */
[----:B------:R-:W-:Y:S01]  /*3630*/  PLOP3.LUT P0, PT, PT, PT, UP4, 0x80, 0x8 ;  /* 0x000000000008781c */ /* 0x000fe20003f0f048 */
[----:B------:R-:W-:Y:S01]  /*3640*/  VIADD R3, R0, 0xb0 ;  /* 0x000000b000037836 */ /* 0x000fe20000000000 */
[----:B-1----:R-:W1:Y:S02]  /*3650*/  SYNCS.PHASECHK.TRANS64.TRYWAIT P1, [R0+URZ+0xa0], R2 ;  /* 0x0000a002000075a7 */ /* 0x002e6400080211ff */
[----:B-1-3--:R-:W-:Y:S09]  /*3660*/  @!P1 BRA `(.L_x_61) ;  /* 0x0000005400749947 */ /* 0x00aff20003800000 */
.L_x_156:
[----:B------:R-:W-:Y:S01]  /*3670*/  LEA R4, R10, UR26, 0x4 ;  /* 0x0000001a0a047c11 */ /* 0x000fe2000f8e20ff */
[----:B------:R-:W-:Y:S01]  /*3680*/  @UP4 ULEA UR4, UR24, UR26, 0x3 ;  /* 0x0000001a18044291 */ /* 0x000fe2000f8e18ff */
[----:B------:R-:W-:Y:S01]  /*3690*/  PLOP3.LUT P2, PT, PT, PT, PT, 0x80, 0x8 ;  /* 0x000000000008781c */ /* 0x000fe20003f4f070 */
[----:B------:R-:W-:Y:S01]  /*36a0*/  ULEA UR31, UR30, UR26, 0x3 ;  /* 0x0000001a1e1f7291 */ /* 0x000fe2000f8e18ff */
[----:B------:R-:W-:Y:S02]  /*36b0*/  PRMT R3, RZ, 0x654, R3 ;  /* 0x00000654ff037816 */ /* 0x000fe40000000003 */
[----:B------:R-:W2:Y:S01]  /*36c0*/  LDS.128 R4, [R4+0x130] ;  /* 0x0001300004047984 */ /* 0x000ea20000000c00 */
[----:B-1----:R-:W-:Y:S02]  /*36d0*/  @P0 SHF.L.U32 R2, R8, 0x1f, RZ ;  /* 0x0000001f08020819 */ /* 0x002fe400000006ff */
[----:B------:R-:W-:Y:S01]  /*36e0*/  SHF.L.U32 R0, R11, 0x1f, RZ ;  /* 0x0000001f0b007819 */ /* 0x000fe200000006ff */
[----:B------:R-:W-:Y:S01]  /*36f0*/  @!PT LDS RZ, [RZ] ;  /* 0x00000000fffff984 */ /* 0x000fe20000000800 */
[----:B------:R-:W-:Y:S01]  /*3700*/  @!PT LDS RZ, [RZ] ;  /* 0x00000000fffff984 */ /* 0x000fe20000000800 */
[----:B------:R-:W-:Y:S01]  /*3710*/  @!PT LDS RZ, [RZ] ;  /* 0x00000000fffff984 */ /* 0x000fe20000000800 */
[----:B------:R-:W-:Y:S01]  /*3720*/  @!PT LDS RZ, [RZ] ;  /* 0x00000000fffff984 */ /* 0x000fe20000000800 */
[----:B------:R1:W-:Y:S06]  /*3730*/  MEMBAR.ALL.CTA ;  /* 0x0000000000007992 */ /* 0x0003ec0000008000 */
[----:B-1----:R-:W1:Y:S02]  /*3740*/  FENCE.VIEW.ASYNC.S ;  /* 0x00000000000073c6 */ /* 0x002e640000000000 */
[----:B-1----:R1:W-:Y:S01]  /*3750*/  SYNCS.ARRIVE.TRANS64.RED.A1T0 RZ, [R3+URZ], RZ ;  /* 0x000000ff03ff79a7 */ /* 0x0023e200081004ff */
[----:B------:R1:W3:Y:S01]  /*3760*/  @P0 SYNCS.PHASECHK.TRANS64.TRYWAIT P2, [UR4], R2 ;  /* 0x00000002ff0005a7 */ /* 0x0002e20008041104 */
[----:B------:R-:W-:Y:S01]  /*3770*/  ULEA.HI UR4, UR30, UR30, URZ, 0x1 ;  /* 0x0000001e1e047291 */ /* 0x000fe2000f8f08ff */
[----:B--2---:R-:W-:-:S03]  /*3780*/  LOP3.LUT P1, RZ, R6, 0x1, RZ, 0xc0, !PT ;  /* 0x0000000106ff7812 */ /* 0x004fc6000782c0ff */
[----:B------:R-:W-:Y:S02]  /*3790*/  USHF.L.U32 UR11, UR4, 0x6, URZ ;  /* 0x00000006040b7899 */ /* 0x000fe400080006ff */
[----:B------:R-:W-:Y:S02]  /*37a0*/  ULOP3.LUT UR4, UR4, 0xffe, URZ, 0xc0, !UPT ;  /* 0x00000ffe04047892 */ /* 0x000fe4000f8ec0ff */
[----:B------:R-:W-:Y:S02]  /*37b0*/  ULOP3.LUT UR11, UR11, 0xffffff80, URZ, 0xc0, !UPT ;  /* 0xffffff800b0b7892 */ /* 0x000fe4000f8ec0ff */
[----:B------:R-:W-:Y:S02]  /*37c0*/  UIADD3 UR4, UPT, UPT, -UR4, UR30, URZ ;  /* 0x0000001e04047290 */ /* 0x000fe4000fffe1ff */
[----:B------:R-:W-:Y:S01]  /*37d0*/  UIADD3 UR11, UPT, UPT, UR42, UR11, URZ ;  /* 0x0000000b2a0b7290 */ /* 0x000fe2000fffe0ff */
[----:B------:R-:W2:Y:S03]  /*37e0*/  SYNCS.PHASECHK.TRANS64.TRYWAIT P0, [UR31+0xe0], R0 ;  /* 0x0000e000ff0075a7 */ /* 0x000ea6000800111f */
[----:B------:R-:W-:Y:S01]  /*37f0*/  ULEA UR11, UR4, UR11, 0x14 ;  /* 0x0000000b040b7291 */ /* 0x000fe2000f8ea0ff */
[----:B-123--:R-:W-:Y:S11]  /*3800*/  @!P0 BRA `(.L_x_62) ;  /* 0x0000005400208947 */ /* 0x00eff60003800000 */
.L_x_158:
[----:B------:R-:W-:Y:S01]  /*3810*/  IADD3 R10, PT, PT, R10, 0x1, RZ ;  /* 0x000000010a0a7810 */ /* 0x000fe20007ffe0ff */
[----:B------:R-:W-:Y:S06]  /*3820*/  BRA.U !UP4, `(.L_x_63) ;  /* 0x000000010cc07547 */ /* 0x000fec000b800000 */
[----:B------:R-:W-:Y:S01]  /*3830*/  UPLOP3.LUT UP2, UPT, UPT, UPT, UPT, 0x40, 0x4 ;  /* 0x000000000004789c */ /* 0x000fe20003f4e870 */
[----:B------:R-:W-:Y:S01]  /*3840*/  UMOV UR23, UR41 ;  /* 0x0000002900177c82 */ /* 0x000fe20008000000 */
[----:B------:R-:W-:Y:S01]  /*3850*/  UMOV UR22, UR40 ;  /* 0x0000002800167c82 */ /* 0x000fe20008000000 */
[----:B------:R-:W-:-:S08]  /*3860*/  UMOV UR10, UR24 ;  /* 0x00000018000a7c82 */ /* 0x000fd00008000000 */
.L_x_66:
[----:B------:R-:W-:Y:S02]  /*3870*/  UIADD3 UR23, UPT, UPT, UR23, 0x1, URZ ;  /* 0x0000000117177890 */ /* 0x000fe4000fffe0ff */
[----:B--2---:R-:W-:Y:S02]  /*3880*/  ULEA UR5, UR10, UR26, 0x3 ;  /* 0x0000001a0a057291 */ /* 0x004fe4000f8e18ff */
[----:B------:R-:W-:Y:S01]  /*3890*/  UISETP.NE.AND UP3, UPT, UR23, URZ, UPT ;  /* 0x000000ff1700728c */ /* 0x000fe2000bf65270 */
[----:B---3--:R-:W-:Y:S10]  /*38a0*/  @P2 BRA `(.L_x_64) ;  /* 0x00000000000c2947 */ /* 0x008ff40003800000 */
[----:B-1----:R-:W-:Y:S04]  /*38b0*/  SHF.L.U32 R2, R8, 0x1f, RZ ;  /* 0x0000001f08027819 */ /* 0x002fe800000006ff */
[----:B------:R-:W1:Y:S02]  /*38c0*/  SYNCS.PHASECHK.TRANS64.TRYWAIT P0, [UR5], R2 ;  /* 0x00000002ff0075a7 */ /* 0x000e640008001105 */
[----:B-1----:R-:W-:Y:S05]  /*38d0*/  @!P0 BRA `(.L_x_65) ;  /* 0x0000005400048947 */ /* 0x002fea0003800000 */
.L_x_64:
[----:B------:R-:W-:Y:S01]  /*38e0*/  UISETP.NE.AND UP0, UPT, UR22, 0x1, UPT ;  /* 0x000000011600788c */ /* 0x000fe2000bf05270 */
[----:B------:R-:W-:Y:S01]  /*38f0*/  PLOP3.LUT P2, PT, PT, PT, PT, 0x80, 0x8 ;  /* 0x000000000008781c */ /* 0x000fe20003f4f070 */
[----:B------:R-:W-:Y:S02]  /*3900*/  UIADD3 UR4, UPT, UPT, UR10, 0x1, URZ ;  /* 0x000000010a047890 */ /* 0x000fe4000fffe0ff */
[----:B------:R-:W-:Y:S02]  /*3910*/  UIADD3 UR25, UPT, UPT, UR5, 0x28, URZ ;  /* 0x0000002805197890 */ /* 0x000fe4000fffe0ff */
[----:B------:R-:W-:Y:S01]  /*3920*/  UISETP.NE.AND UP1, UPT, UR4, 0x5, UPT ;  /* 0x000000050400788c */ /* 0x000fe2000bf25270 */
[----:B------:R-:W-:Y:S01]  /*3930*/  PLOP3.LUT P0, PT, PT, PT, UP0, 0x80, 0x8 ;  /* 0x000000000008781c */ /* 0x000fe20003f0f008 */
[----:B------:R-:W-:Y:S02]  /*3940*/  UIADD3 UR22, UPT, UPT, UR22, -0x1, URZ ;  /* 0xffffffff16167890 */ /* 0x000fe4000fffe0ff */
[----:B------:R-:W-:Y:S02]  /*3950*/  USEL UR6, URZ, 0x1, UP1 ;  /* 0x00000001ff067887 */ /* 0x000fe40008800000 */
[----:B------:R-:W-:Y:S01]  /*3960*/  USEL UR24, UR4, URZ, UP1 ;  /* 0x000000ff04187287 */ /* 0x000fe20008800000 */
[----:B------:R-:W-:Y:S01]  /*3970*/  UMOV UR7, 0x40004040 ;  /* 0x4000404000077882 */ /* 0x000fe20000000000 */
[----:B------:R-:W-:Y:S02]  /*3980*/  UMOV UR5, 0x40004040 ;  /* 0x4000404000057882 */ /* 0x000fe40000000000 */
[----:B------:R-:W-:Y:S01]  /*3990*/  @UP0 ULEA UR4, UR24, UR26, 0x3 ;  /* 0x0000001a18040291 */ /* 0x000fe2000f8e18ff */
[----:B------:R-:W-:Y:S01]  /*39a0*/  LOP3.LUT R8, R8, UR6, RZ, 0x3c, !PT ;  /* 0x0000000608087c12 */ /* 0x000fe2000f8e3cff */
[----:B------:R-:W-:Y:S01]  /*39b0*/  ULEA UR6, UR10, UR29, 0xa ;  /* 0x0000001d0a067291 */ /* 0x000fe2000f8e50ff */
[----:B------:R-:W-:Y:S02]  /*39c0*/  UMOV UR21, 0x40004040 ;  /* 0x4000404000157882 */ /* 0x000fe40000000000 */
[----:B-1----:R-:W-:Y:S01]  /*39d0*/  @P0 SHF.L.U32 R0, R8, 0x1f, RZ ;  /* 0x0000001f08000819 */ /* 0x002fe200000006ff */
[----:B------:R-:W-:Y:S02]  /*39e0*/  UIADD3 UR20, UPT, UPT, UR6, 0x2, URZ ;  /* 0x0000000206147890 */ /* 0x000fe4000fffe0ff */
[----:B------:R-:W-:Y:S01]  /*39f0*/  UIADD3 UR16, UPT, UPT, UR6, 0x4, URZ ;  /* 0x0000000406107890 */ /* 0x000fe2000fffe0ff */
[----:B------:R2:W3:Y:S01]  /*3a00*/  @P0 SYNCS.PHASECHK.TRANS64.TRYWAIT P2, [UR4], R0 ;  /* 0x00000000ff0005a7 */ /* 0x0004e20008041104 */
[----:B------:R-:W-:Y:S02]  /*3a10*/  ULEA UR4, UR10, UR28, 0x9 ;  /* 0x0000001c0a047291 */ /* 0x000fe4000f8e48ff */
[----:B------:R-:W-:Y:S02]  /*3a20*/  UIADD3 UR12, UPT, UPT, UR6, 0x6, URZ ;  /* 0x00000006060c7890 */ /* 0x000fe4000fffe0ff */
[----:B------:R-:W-:Y:S02]  /*3a30*/  UIADD3 UR18, UPT, UPT, UR4, 0x2, URZ ;  /* 0x0000000204127890 */ /* 0x000fe4000fffe0ff */
[----:B------:R-:W-:Y:S02]  /*3a40*/  UIADD3 UR14, UPT, UPT, UR4, 0x4, URZ ;  /* 0x00000004040e7890 */ /* 0x000fe4000fffe0ff */
[----:B------:R-:W-:Y:S01]  /*3a50*/  UIADD3 UR8, UPT, UPT, UR4, 0x6, URZ ;  /* 0x0000000604087890 */ /* 0x000fe2000fffe0ff */
[----:B------:R2:W-:Y:S01]  /*3a60*/  UTCHMMA gdesc[UR4], gdesc[UR6], tmem[UR11], tmem[UR38], idesc[UR39], UP2 ;  /* 0x00ff2606040075ea */ /* 0x0005e2000900000b */
[----:B------:R-:W-:Y:S01]  /*3a70*/  UPLOP3.LUT UP2, UPT, UPT, UPT, UPT, 0x80, 0x8 ;  /* 0x000000000008789c */ /* 0x000fe20003f4f070 */
[----:B------:R-:W-:Y:S01]  /*3a80*/  UMOV UR19, 0x40004040 ;  /* 0x4000404000137882 */ /* 0x000fe20000000000 */
[----:B------:R-:W-:Y:S01]  /*3a90*/  UMOV UR17, 0x40004040 ;  /* 0x4000404000117882 */ /* 0x000fe20000000000 */
[----:B------:R2:W-:Y:S01]  /*3aa0*/  UTCHMMA gdesc[UR18], gdesc[UR20], tmem[UR11], tmem[UR36], idesc[UR37], UPT ;  /* 0x00ff2414120075ea */ /* 0x0005e2000b80000b */
[----:B------:R-:W-:Y:S01]  /*3ab0*/  UMOV UR15, 0x40004040 ;  /* 0x40004040000f7882 */ /* 0x000fe20000000000 */
[----:B------:R-:W-:Y:S01]  /*3ac0*/  UMOV UR13, 0x40004040 ;  /* 0x40004040000d7882 */ /* 0x000fe20000000000 */
[----:B------:R-:W-:Y:S01]  /*3ad0*/  UMOV UR9, 0x40004040 ;  /* 0x4000404000097882 */ /* 0x000fe20000000000 */
[----:B------:R2:W-:Y:S01]  /*3ae0*/  UTCHMMA gdesc[UR14], gdesc[UR16], tmem[UR11], tmem[UR34], idesc[UR35], UPT ;  /* 0x00ff22100e0075ea */ /* 0x0005e2000b80000b */
[----:B------:R2:W-:Y:S01]  /*3af0*/  UTCHMMA gdesc[UR8], gdesc[UR12], tmem[UR11], tmem[UR32], idesc[UR33], UPT ;  /* 0x00ff200c080075ea */ /* 0x0005e2000b80000b */
[----:B------:R2:W-:Y:S01]  /*3b00*/  UTCBAR.MULTICAST [UR25], URZ, UR27 ;  /* 0x000000ff190073e9 */ /* 0x0005e2000800081b */
[----:B------:R-:W-:Y:S01]  /*3b10*/  UMOV UR10, UR24 ;  /* 0x00000018000a7c82 */ /* 0x000fe20008000000 */
[----:B------:R-:W-:Y:S05]  /*3b20*/  BRA.U UP3, `(.L_x_66) ;  /* 0xfffffffd03507547 */ /* 0x000fea000b83ffff */
.L_x_63:
[----:B--2---:R-:W-:Y:S01]  /*3b30*/  UIADD3 UR4, UPT, UPT, UR30, 0x1, URZ ;  /* 0x000000011e047890 */ /* 0x004fe2000fffe0ff */
[C---:B------:R-:W-:Y:S01]  /*3b40*/  ISETP.NE.AND P0, PT, R10.reuse, 0x2, PT ;  /* 0x000000020a00780c */ /* 0x040fe20003f05270 */
[----:B------:R-:W-:Y:S02]  /*3b50*/  UIADD3 UR5, UPT, UPT, UR31, 0xc0, URZ ;  /* 0x000000c01f057890 */ /* 0x000fe4000fffe0ff */
[----:B------:R-:W-:Y:S01]  /*3b60*/  UISETP.NE.AND UP0, UPT, UR4, 0x4, UPT ;  /* 0x000000040400788c */ /* 0x000fe2000bf05270 */
[----:B-1----:R-:W-:Y:S02]  /*3b70*/  SEL R0, RZ, 0x1, P0 ;  /* 0x00000001ff007807 */ /* 0x002fe40000000000 */
[----:B------:R-:W-:Y:S01]  /*3b80*/  SEL R10, R10, RZ, P0 ;  /* 0x000000ff0a0a7207 */ /* 0x000fe20000000000 */
[----:B------:R-:W-:Y:S01]  /*3b90*/  USEL UR6, URZ, 0x1, UP0 ;  /* 0x00000001ff067887 */ /* 0x000fe20008000000 */
[----:B------:R-:W-:Y:S01]  /*3ba0*/  LOP3.LUT R9, R9, R0, RZ, 0x3c, !PT ;  /* 0x0000000009097212 */ /* 0x000fe200078e3cff */
[----:B------:R-:W-:Y:S01]  /*3bb0*/  USEL UR30, UR4, URZ, UP0 ;  /* 0x000000ff041e7287 */ /* 0x000fe20008000000 */
[----:B------:R1:W-:Y:S03]  /*3bc0*/  UTCBAR [UR5], URZ ;  /* 0x000000ff050073e9 */ /* 0x0003e600080000ff */
[----:B------:R-:W-:Y:S01]  /*3bd0*/  LOP3.LUT R11, R11, UR6, RZ, 0x3c, !PT ;  /* 0x000000060b0b7c12 */ /* 0x000fe2000f8e3cff */
[----:B------:R-:W-:Y:S07]  /*3be0*/  @P1 BRA `(.L_x_67) ;  /* 0xfffffff800881947 */ /* 0x000fee000383ffff */
[----:B------:R-:W2:Y:S01]  /*3bf0*/  S2UR UR8, SR_CgaCtaId ;  /* 0x00000000000879c3 */ /* 0x000ea20000008800 */
[----:B------:R-:W-:Y:S01]  /*3c00*/  ELECT P0, URZ, PT ;  /* 0x0000000000ff782f */ /* 0x000fe20003800000 */
[----:B------:R-:W-:Y:S01]  /*3c10*/  IMAD.MOV.U32 R0, RZ, RZ, 0x1 ;  /* 0x00000001ff007424 */ /* 0x000fe200078e00ff */
[----:B------:R-:W-:Y:S01]  /*3c20*/  UIADD3 UR26, UPT, UPT, UR26, 0xe0, URZ ;  /* 0x000000e01a1a7890 */ /* 0x000fe2000fffe0ff */
[----:B------:R-:W-:Y:S01]  /*3c30*/  SHF.L.U32 R2, R11, 0x1f, RZ ;  /* 0x0000001f0b027819 */ /* 0x000fe200000006ff */
[----:B------:R-:W-:-:S03]  /*3c40*/  UMOV UR4, 0x40 ;  /* 0x0000004000047882 */ /* 0x000fc60000000000 */
[----:B------:R-:W-:Y:S01]  /*3c50*/  UVIRTCOUNT.DEALLOC.SMPOOL 0x80 ;  /* 0x000000800000784c */ /* 0x000fe20000000000 */
[----:B--2---:R-:W-:Y:S02]  /*3c60*/  ULEA UR8, UR8, UR4, 0x18 ;  /* 0x0000000408087291 */ /* 0x004fe4000f8ec0ff */
[----:B------:R-:W-:-:S07]  /*3c70*/  ULEA UR4, UR30, UR26, 0x3 ;  /* 0x0000001a1e047291 */ /* 0x000fce000f8e18ff */
[----:B------:R2:W-:Y:S02]  /*3c80*/  @P0 STS.U8 [UR8+0x1c], R0 ;  /* 0x00001c00ff000988 */ /* 0x0005e40008000008 */
[----:B------:R-:W4:Y:S02]  /*3c90*/  SYNCS.PHASECHK.TRANS64.TRYWAIT P0, [UR4], R2 ;  /* 0x00000002ff0075a7 */ /* 0x000f240008001104 */
[----:B--2-4-:R-:W-:Y:S05]  /*3ca0*/  @!P0 BRA `(.L_x_68) ;  /* 0x0000005000288947 */ /* 0x014fea0003800000 */
.L_x_161:
[----:B------:R-:W-:-:S04]  /*3cb0*/  UIADD3 UR4, UPT, UPT, UR30, 0x1, URZ ;  /* 0x000000011e047890 */ /* 0x000fc8000fffe0ff */
[----:B------:R-:W-:-:S04]  /*3cc0*/  UISETP.NE.AND UP0, UPT, UR4, 0x4, UPT ;  /* 0x000000040400788c */ /* 0x000fc8000bf05270 */
[----:B------:R-:W-:Y:S02]  /*3cd0*/  USEL UR6, URZ, 0x1, UP0 ;  /* 0x00000001ff067887 */ /* 0x000fe40008000000 */
[----:B------:R-:W-:-:S04]  /*3ce0*/  USEL UR4, UR4, URZ, UP0 ;  /* 0x000000ff04047287 */ /* 0x000fc80008000000 */
[----:B-1----:R-:W-:Y:S01]  /*3cf0*/  ULEA UR5, UR4, UR26, 0x3 ;  /* 0x0000001a04057291 */ /* 0x002fe2000f8e18ff */
[----:B--2---:R-:W-:-:S04]  /*3d00*/  LOP3.LUT R2, R11, UR6, RZ, 0x3c, !PT ;  /* 0x000000060b027c12 */ /* 0x004fc8000f8e3cff */
[----:B------:R-:W-:-:S04]  /*3d10*/  SHF.L.U32 R3, R2, 0x1f, RZ ;  /* 0x0000001f02037819 */ /* 0x000fc800000006ff */
[----:B------:R-:W1:Y:S02]  /*3d20*/  SYNCS.PHASECHK.TRANS64.TRYWAIT P0, [UR5], R3 ;  /* 0x00000003ff0075a7 */ /* 0x000e640008001105 */
[----:B-1----:R-:W-:Y:S05]  /*3d30*/  @!P0 BRA `(.L_x_69) ;  /* 0x00000050001c8947 */ /* 0x002fea0003800000 */
.L_x_163:
        /* <DEDUP_REMOVED lines=9> */
.L_x_165:
[----:B------:R-:W-:-:S04]  /*3dd0*/  UIADD3 UR4, UPT, UPT, UR4, 0x1, URZ ;  /* 0x0000000104047890 */ /* 0x000fc8000fffe0ff */
[----:B------:R-:W-:-:S04]  /*3de0*/  UISETP.NE.AND UP0, UPT, UR4, 0x4, UPT ;  /* 0x000000040400788c */ /* 0x000fc8000bf05270 */
[----:B------:R-:W-:Y:S02]  /*3df0*/  USEL UR5, URZ, 0x1, UP0 ;  /* 0x00000001ff057887 */ /* 0x000fe40008000000 */
[----:B------:R-:W-:-:S04]  /*3e00*/  USEL UR4, UR4, URZ, UP0 ;  /* 0x000000ff04047287 */ /* 0x000fc80008000000 */
[----:B------:R-:W-:Y:S01]  /*3e10*/  ULEA UR4, UR4, UR26, 0x3 ;  /* 0x0000001a04047291 */ /* 0x000fe2000f8e18ff */
[----:B------:R-:W-:-:S04]  /*3e20*/  LOP3.LUT R2, R2, UR5, RZ, 0x3c, !PT ;  /* 0x0000000502027c12 */ /* 0x000fc8000f8e3cff */
[----:B------:R-:W-:-:S04]  /*3e30*/  SHF.L.U32 R2, R2, 0x1f, RZ ;  /* 0x0000001f02027819 */ /* 0x000fc800000006ff */
[----:B------:R-:W2:Y:S02]  /*3e40*/  SYNCS.PHASECHK.TRANS64.TRYWAIT P0, [UR4], R2 ;  /* 0x00000002ff0075a7 */ /* 0x000ea40008001104 */
[----:B--2---:R-:W-:Y:S05]  /*3e50*/  @!P0 BRA `(.L_x_71) ;  /* 0x0000005000048947 */ /* 0x004fea0003800000 */
.L_x_167:
[----:B------:R-:W-:Y:S01]  /*3e60*/  NOP ;  /* 0x0000000000007918 */ /* 0x000fe20000000000 */
[----:B-1----:R-:W1:Y:S01]  /*3e70*/  LDS R0, [UR8+0x14] ;  /* 0x00001408ff007984 */ /* 0x002e620008000800 */
[----:B------:R-:W-:Y:S01]  /*3e80*/  ULOP3.LUT UR4, UR42, 0xffff, URZ, 0xc0, !UPT ;  /* 0x0000ffff2a047892 */ /* 0x000fe2000f8ec0ff */
[----:B------:R-:W-:Y:S01]  /*3e90*/  UMOV UR5, 0xffff ;  /* 0x0000ffff00057882 */ /* 0x000fe20000000000 */
[----:B------:R-:W-:Y:S02]  /*3ea0*/  UMOV UR6, 0x1 ;  /* 0x0000000100067882 */ /* 0x000fe40000000000 */
[----:B------:R-:W-:-:S04]  /*3eb0*/  USHF.R.U32.HI UR4, URZ, 0x5, UR4 ;  /* 0x00000005ff047899 */ /* 0x000fc80008011604 */
[----:B------:R-:W-:Y:S02]  /*3ec0*/  USHF.L.U32 UR5, UR5, UR4, URZ ;  /* 0x0000000405057299 */ /* 0x000fe400080006ff */
[----:B------:R-:W-:-:S04]  /*3ed0*/  USHF.L.U32 UR4, UR6, UR4, URZ ;  /* 0x0000000406047299 */ /* 0x000fc800080006ff */
[----:B-1----:R-:W-:-:S04]  /*3ee0*/  LOP3.LUT R0, R0, UR5, RZ, 0xc0, !PT ;  /* 0x0000000500007c12 */ /* 0x002fc8000f8ec0ff */
[----:B------:R-:W-:-:S13]  /*3ef0*/  ISETP.NE.AND P0, PT, R0, UR5, PT ;  /* 0x0000000500007c0c */ /* 0x000fda000bf05270 */
[----:B------:R-:W-:Y:S05]  /*3f00*/  @P0 BRA `(.L_x_72) ;  /* 0x0000000000580947 */ /* 0x000fea0003800000 */
[----:B------:R-:W1:Y:S02]  /*3f10*/  LDS R0, [UR8+0x18] ;  /* 0x00001808ff007984 */ /* 0x000e640008000800 */
[----:B-1----:R-:W-:-:S04]  /*3f20*/  LOP3.LUT R0, R0, UR4, RZ, 0xc0, !PT ;  /* 0x0000000400007c12 */ /* 0x002fc8000f8ec0ff */
[----:B------:R-:W-:-:S13]  /*3f30*/  ISETP.NE.AND P0, PT, R0, UR4, PT ;  /* 0x0000000400007c0c */ /* 0x000fda000bf05270 */
[----:B------:R-:W-:Y:S05]  /*3f40*/  @P0 BRA `(.L_x_73) ;  /* 0x00000000003c0947 */ /* 0x000fea0003800000 */
[----:B------:R-:W1:Y:S01]  /*3f50*/  S2R R2, SR_LANEID ;  /* 0x0000000000027919 */ /* 0x000e620000000000 */
[----:B------:R-:W-:-:S06]  /*3f60*/  ULOP3.LUT UR5, URZ, UR5, URZ, 0x33, !UPT ;  /* 0x00000005ff057292 */ /* 0x000fcc000f8e33ff */
[----:B------:R-:W-:-:S04]  /*3f70*/  IMAD.U32 R0, RZ, RZ, UR5 ;  /* 0x00000005ff007e24 */ /* 0x000fc8000f8e00ff */
[----:B------:R2:W4:Y:S02]  /*3f80*/  REDUX UR7, R0 ;  /* 0x00000000000773c4 */ /* 0x0005240000000000 */
[----:B------:R1:W-:Y:S01]  /*3f90*/  UTCATOMSWS.AND URZ, UR5 ;  /* 0x0000000500ff79e3 */ /* 0x0003e20008000000 */
[----:B--2---:R-:W-:Y:S01]  /*3fa0*/  LOP3.LUT R0, RZ, UR4, RZ, 0x33, !PT ;  /* 0x00000004ff007c12 */ /* 0x004fe2000f8e33ff */
[----:B------:R-:W-:Y:S02]  /*3fb0*/  VOTEU.ANY UR4, UPT, PT ;  /* 0x0000000000047886 */ /* 0x000fe400038e0100 */
[----:B------:R-:W-:Y:S02]  /*3fc0*/  UFLO.U32 UR4, UR4 ;  /* 0x00000004000472bd */ /* 0x000fe400080e0000 */
[----:B------:R-:W2:Y:S04]  /*3fd0*/  REDUX UR6, R0 ;  /* 0x00000000000673c4 */ /* 0x000ea80000000000 */
[----:B-1----:R-:W-:-:S02]  /*3fe0*/  ISETP.EQ.U32.AND P0, PT, R2, UR4, PT ;  /* 0x0000000402007c0c */ /* 0x002fc4000bf02070 */
[----:B----4-:R-:W-:-:S11]  /*3ff0*/  MOV R2, UR7 ;  /* 0x0000000700027c02 */ /* 0x010fd60008000f00 */
[----:B------:R1:W-:Y:S01]  /*4000*/  @P0 ATOMS.AND RZ, [UR8+0x14], R2 ;  /* 0x00001402ffff098c */ /* 0x0003e2000a800008 */
[----:B--2---:R-:W-:-:S05]  /*4010*/  IMAD.U32 R0, RZ, RZ, UR6 ;  /* 0x00000006ff007e24 */ /* 0x004fca000f8e00ff */
[----:B------:R1:W-:Y:S01]  /*4020*/  @P0 ATOMS.AND RZ, [UR8+0x18], R0 ;  /* 0x00001800ffff098c */ /* 0x0003e2000a800008 */
[----:B------:R-:W-:Y:S05]  /*4030*/  BRA `(.L_x_74) ;  /* 0x0000000000147947 */ /* 0x000fea0003800000 */
.L_x_73:
[----:B------:R-:W-:Y:S02]  /*4040*/  MOV R2, 0x4060 ;  /* 0x0000406000027802 */ /* 0x000fe40000000f00 */
[----:B---3-5:R-:W-:Y:S05]  /*4050*/  CALL.REL.NOINC `($__internal_0_$__cuda_sm10x_tcgen05_guardrail_trap_col_being_dealloced_not_returned_by_alloc) ;  /* 0x0000005000ec7944 */ /* 0x028fea0003c00000 */
[----:B------:R-:W-:Y:S05]  /*4060*/  BRA `(.L_x_74) ;  /* 0x0000000000087947 */ /* 0x000fea0003800000 */
.L_x_72:
[----:B------:R-:W-:Y:S02]  /*4070*/  MOV R2, 0x4090 ;  /* 0x0000409000027802 */ /* 0x000fe40000000f00 */
[----:B---3-5:R-:W-:Y:S05]  /*4080*/  CALL.REL.NOINC `($__internal_2_$__cuda_sm10x_tcgen05_guardrail_trap_unallocated_columns_being_dealloced) ;  /* 0x0000005000f87944 */ /* 0x028fea0003c00000 */
.L_x_74:
[----:B------:R-:W-:Y:S01]  /*4090*/  NOP ;  /* 0x0000000000007918 */ /* 0x000fe20000000000 */
[----:B------:R-:W-:Y:S05]  /*40a0*/  EXIT ;  /* 0x000000000000794d */ /* 0x000fea0003800000 */
.L_x_56:
[----:B------:R-:W-:-:S09]  /*40b0*/  UISETP.NE.OR UP0, UPT, UR17, 0x3, !UP3 ;  /* 0x000000031100788c */ /* 0x000fd2000df05670 */
[----:B------:R-:W-:Y:S05]  /*40c0*/  BRA.U UP0, `(.L_x_75) ;  /* 0x00000011005c7547 */ /* 0x000fea000b800000 */
[----:B------:R-:W2:Y:S01]  /*40d0*/  S2UR UR10, SR_CgaCtaId ;  /* 0x00000000000a79c3 */ /* 0x000ea20000008800 */
[----:B------:R-:W3:Y:S01]  /*40e0*/  LDCU UR31, c[0x0][0x370] ;  /* 0x00006e00ff1f77ac */ /* 0x000ee20008000800 */
[----:B------:R-:W-:Y:S02]  /*40f0*/  HFMA2 R13, -RZ, RZ, 0, 0 ;  /* 0x00000000ff0d7431 */ /* 0x000fe400000001ff */
[----:B------:R-:W-:Y:S01]  /*4100*/  IMAD.MOV.U32 R15, RZ, RZ, 0x1 ;  /* 0x00000001ff0f7424 */ /* 0x000fe200078e00ff */
[----:B------:R-:W-:Y:S01]  /*4110*/  MOV R7, 0x1000 ;  /* 0x0000100000077802 */ /* 0x000fe20000000f00 */
[----:B------:R-:W3:Y:S01]  /*4120*/  LDCU.128 UR44, c[0x0][0xb10] ;  /* 0x00016200ff2c77ac */ /* 0x000ee20008000c00 */
[----:B------:R-:W-:Y:S01]  /*4130*/  IMAD.MOV.U32 R14, RZ, RZ, RZ ;  /* 0x000000ffff0e7224 */ /* 0x000fe200078e00ff */
[----:B------:R-:W4:Y:S01]  /*4140*/  LDC.64 R16, c[0x0][0x348] ;  /* 0x0000d200ff107b82 */ /* 0x000f220000000a00 */
[----:B------:R-:W1:Y:S01]  /*4150*/  LDCU UR30, c[0x0][0x374] ;  /* 0x00006e80ff1e77ac */ /* 0x000e620008000800 */
[----:B------:R-:W2:Y:S06]  /*4160*/  LDCU UR15, c[0x0][0xb0c] ;  /* 0x00016180ff0f77ac */ /* 0x000eac0008000800 */
[----:B------:R-:W4:Y:S01]  /*4170*/  LDC.64 R2, c[0x0][0x888] ;  /* 0x00022200ff027b82 */ /* 0x000f220000000a00 */
[----:B------:R-:W4:Y:S01]  /*4180*/  LDCU UR49, c[0x0][0xb20] ;  /* 0x00016400ff3177ac */ /* 0x000f220008000800 */
[----:B------:R-:W4:Y:S06]  /*4190*/  LDCU UR4, c[0x0][0xb30] ;  /* 0x00016600ff0477ac */ /* 0x000f2c0008000800 */
[----:B------:R-:W4:Y:S01]  /*41a0*/  LDC.64 R4, c[0x0][0x890] ;  /* 0x00022400ff047b82 */ /* 0x000f220000000a00 */
[----:B------:R-:W-:Y:S01]  /*41b0*/  UMOV UR21, 0x400 ;  /* 0x0000040000157882 */ /* 0x000fe20000000000 */
[----:B---3--:R-:W-:-:S02]  /*41c0*/  UIMAD.WIDE.U32 UR6, UR31, UR44, URZ ;  /* 0x0000002c1f0672a5 */ /* 0x008fc4000f8e00ff */
[----:B-1----:R-:W-:Y:S02]  /*41d0*/  UIMAD.WIDE.U32 UR8, UR30, UR47, URZ ;  /* 0x0000002f1e0872a5 */ /* 0x002fe4000f8e00ff */
[----:B--2---:R-:W-:Y:S02]  /*41e0*/  ULEA UR21, UR10, UR21, 0x18 ;  /* 0x000000150a157291 */ /* 0x004fe4000f8ec0ff */
[----:B------:R-:W-:Y:S02]  /*41f0*/  UPLOP3.LUT UP3, UPT, UPT, UPT, UPT, 0x40, 0x4 ;  /* 0x000000000004789c */ /* 0x000fe40003f6e870 */
[----:B------:R-:W-:Y:S02]  /*4200*/  UIADD3 UR37, UPT, UPT, UR21, 0x68, URZ ;  /* 0x0000006815257890 */ /* 0x000fe4000fffe0ff */
[----:B------:R-:W-:Y:S02]  /*4210*/  UIADD3 UR33, UPT, UPT, UR21, 0x50, URZ ;  /* 0x0000005015217890 */ /* 0x000fe4000fffe0ff */
[----:B------:R-:W-:-:S02]  /*4220*/  UIADD3 UR25, UPT, UPT, UR21, 0x58, URZ ;  /* 0x0000005815197890 */ /* 0x000fc4000fffe0ff */
[----:B------:R-:W-:Y:S01]  /*4230*/  UIADD3 UR17, UPT, UPT, UR21, 0x60, URZ ;  /* 0x0000006015117890 */ /* 0x000fe2000fffe0ff */
[----:B------:R-:W-:Y:S01]  /*4240*/  UMOV UR6, UR7 ;  /* 0x0000000700067c82 */ /* 0x000fe20008000000 */
[----:B------:R-:W-:Y:S01]  /*4250*/  UMOV UR41, UR9 ;  /* 0x0000000900297c82 */ /* 0x000fe20008000000 */
[----:B------:R-:W-:Y:S02]  /*4260*/  UISETP.GE.AND UP0, UPT, UR42, 0x1, UPT ;  /* 0x000000012a00788c */ /* 0x000fe4000bf06270 */
[----:B------:R-:W-:Y:S01]  /*4270*/  UISETP.NE.AND UP4, UPT, UR42, 0x1, UPT ;  /* 0x000000012a00788c */ /* 0x000fe2000bf85270 */
[----:B------:R-:W1:Y:S01]  /*4280*/  LDCU.64 UR22, c[0x0][0xb28] ;  /* 0x00016500ff1677ac */ /* 0x000e620008000a00 */
[----:B------:R-:W-:Y:S02]  /*4290*/  UISETP.NE.AND UP6, UPT, UR15, 0x1, UPT ;  /* 0x000000010f00788c */ /* 0x000fe4000bfc5270 */
[----:B------:R-:W-:Y:S02]  /*42a0*/  UISETP.NE.AND UP5, UPT, UR46, 0x1, UPT ;  /* 0x000000012e00788c */ /* 0x000fe4000bfa5270 */
[----:B------:R-:W-:-:S02]  /*42b0*/  UPRMT UR37, UR10, 0x654, UR37 ;  /* 0x000006540a257896 */ /* 0x000fc40008000025 */
[----:B------:R-:W-:Y:S02]  /*42c0*/  USHF.R.U32.HI UR43, URZ, UR45, UR6 ;  /* 0x0000002dff2b7299 */ /* 0x000fe40008011606 */
[----:B------:R-:W-:Y:S02]  /*42d0*/  UPRMT UR40, UR10, 0x654, UR33 ;  /* 0x000006540a287896 */ /* 0x000fe40008000021 */
[----:B------:R-:W-:Y:S02]  /*42e0*/  UPRMT UR39, UR10, 0x654, UR25 ;  /* 0x000006540a277896 */ /* 0x000fe40008000019 */
[----:B------:R-:W-:Y:S02]  /*42f0*/  UPRMT UR38, UR10, 0x654, UR17 ;  /* 0x000006540a267896 */ /* 0x000fe40008000011 */
[----:B----4-:R-:W-:Y:S02]  /*4300*/  USHF.R.U32.HI UR41, URZ, UR49, UR41 ;  /* 0x00000031ff297299 */ /* 0x010fe40008011629 */
[----:B------:R-:W-:-:S11]  /*4310*/  UISETP.NE.AND UP2, UPT, UR4, 0x1, UPT ;  /* 0x000000010400788c */ /* 0x000fd6000bf45270 */
.L_x_86:
[C---:B------:R-:W-:Y:S02]  /*4320*/  LEA R12, R14.reuse, UR21, 0x3 ;  /* 0x000000150e0c7c11 */ /* 0x040fe4000f8e18ff */
[----:B------:R-:W-:Y:S02]  /*4330*/  SHF.L.U32 R0, R13, 0x1f, RZ ;  /* 0x0000001f0d007819 */ /* 0x000fe400000006ff */
[----:B------:R-:W-:Y:S02]  /*4340*/  LEA R8, R14, UR21, 0x4 ;  /* 0x000000150e087c11 */ /* 0x000fe4000f8e20ff */
[----:B--2---:R-:W2:Y:S02]  /*4350*/  SYNCS.PHASECHK.TRANS64.TRYWAIT P0, [R12+URZ+0xa0], R0 ;  /* 0x0000a0000c0075a7 */ /* 0x004ea400080011ff */
[----:B--2---:R-:W-:Y:S05]  /*4360*/  @!P0 BRA `(.L_x_76) ;  /* 0x0000004800d88947 */ /* 0x004fea0003800000 */
.L_x_168:
        /* <DEDUP_REMOVED lines=8> */
[----:B---3--:R-:W-:Y:S11]  /*43f0*/  LOP3.LUT P0, RZ, R10, 0x1, RZ, 0xc0, !PT ;  /* 0x000000010aff7812 */ /* 0x008ff6000780c0ff */
[----:B------:R-:W-:Y:S02]  /*4400*/  @!UPT UIADD3 URZ, UPT, UPT, URZ, URZ, URZ ;  /* 0x000000fffffff290 */ /* 0x000fe4000fffe0ff */
[----:B----4-:R-:W-:Y:S01]  /*4410*/  VOTEU.ANY UP1, P0 ;  /* 0x0000000000ff7886 */ /* 0x010fe20000020100 */
[----:B------:R-:W-:Y:S11]  /*4420*/  PLOP3.LUT P0, PT, PT, PT, UP1, 0x80, 0x8 ;  /* 0x000000000008781c */ /* 0x000ff60003f0f018 */
[----:B------:R-:W-:Y:S02]  /*4430*/  @!UPT UIADD3 URZ, UPT, UPT, URZ, URZ, URZ ;  /* 0x000000fffffff290 */ /* 0x000fe4000fffe0ff */
[----:B--2---:R-:W-:Y:S02]  /*4440*/  @P0 SHF.R.U32.HI R0, RZ, 0x10, R9 ;  /* 0x00000010ff000819 */ /* 0x004fe40000011609 */
[----:B------:R-:W-:Y:S02]  /*4450*/  @P0 MOV R6, R8 ;  /* 0x0000000800060202 */ /* 0x000fe40000000f00 */
[----:B------:R-:W-:Y:S01]  /*4460*/  @P0 R2UR UR4, R0 ;  /* 0x00000000000402ca */ /* 0x000fe200000e0000 */
[----:B------:R-:W-:Y:S01]  /*4470*/  VIADD R0, R12, 0xb0 ;  /* 0x000000b00c007836 */ /* 0x000fe20000000000 */
[----:B------:R-:W-:Y:S02]  /*4480*/  @P0 LOP3.LUT R8, R9, 0xffff, RZ, 0xc0, !PT ;  /* 0x0000ffff09080812 */ /* 0x000fe400078ec0ff */
[----:B------:R-:W-:Y:S02]  /*4490*/  @P0 R2UR UR6, R6 ;  /* 0x00000000060602ca */ /* 0x000fe400000e0000 */
[----:B------:R-:W-:Y:S02]  /*44a0*/  PRMT R0, RZ, 0x654, R0 ;  /* 0x00000654ff007816 */ /* 0x000fe40000000000 */
[----:B------:R-:W-:Y:S02]  /*44b0*/  @P0 R2UR UR5, R8 ;  /* 0x00000000080502ca */ /* 0x000fe400000e0000 */
[----:B------:R2:W-:Y:S03]  /*44c0*/  SYNCS.ARRIVE.TRANS64.RED.A1T0 RZ, [R0+URZ], RZ ;  /* 0x000000ff00ff79a7 */ /* 0x0005e600081004ff */
[----:B------:R-:W-:Y:S04]  /*44d0*/  @UP1 UMOV UR29, UR4 ;  /* 0x00000004001d1c82 */ /* 0x000fe80008000000 */
[----:B------:R-:W-:Y:S04]  /*44e0*/  @UP1 UMOV UR14, UR6 ;  /* 0x00000006000e1c82 */ /* 0x000fe80008000000 */
[----:B------:R-:W-:Y:S01]  /*44f0*/  @UP1 UMOV UR13, UR5 ;  /* 0x00000005000d1c82 */ /* 0x000fe20008000000 */
[----:B------:R-:W-:Y:S05]  /*4500*/  BRA.U !UP0, `(.L_x_77) ;  /* 0x0000000108a47547 */ /* 0x000fea000b800000 */
[----:B------:R-:W-:Y:S02]  /*4510*/  UIMAD.WIDE.U32 UR18, UR13, UR47, URZ ;  /* 0x0000002f0d1272a5 */ /* 0x000fe4000f8e00ff */
[----:B------:R-:W-:Y:S02]  /*4520*/  UIMAD.WIDE.U32 UR26, UR14, UR44, URZ ;  /* 0x0000002c0e1a72a5 */ /* 0x000fe4000f8e00ff */
[----:B------:R-:W-:Y:S02]  /*4530*/  USEL UR4, UR30, UR41, !UP5 ;  /* 0x000000291e047287 */ /* 0x000fe4000e800000 */
[----:B------:R-:W-:Y:S02]  /*4540*/  USEL UR7, UR31, UR43, !UP6 ;  /* 0x0000002b1f077287 */ /* 0x000fe4000f000000 */
[----:B-1----:R-:W-:Y:S02]  /*4550*/  UIMAD.WIDE.U32 UR8, UR4, UR22, URZ ;  /* 0x00000016040872a5 */ /* 0x002fe4000f8e00ff */
[----:B------:R-:W-:Y:S01]  /*4560*/  UIMAD.WIDE.U32 UR10, UR7, UR22, URZ ;  /* 0x00000016070a72a5 */ /* 0x000fe2000f8e00ff */
[----:B------:R-:W-:Y:S02]  /*4570*/  UMOV UR5, UR19 ;  /* 0x0000001300057c82 */ /* 0x000fe40008000000 */
[----:B------:R-:W-:Y:S03]  /*4580*/  USHF.R.U32.HI UR6, URZ, UR49, UR5 ;  /* 0x00000031ff067299 */ /* 0x000fe60008011605 */
[----:B------:R-:W-:Y:S01]  /*4590*/  UMOV UR5, UR27 ;  /* 0x0000001b00057c82 */ /* 0x000fe20008000000 */
[----:B------:R-:W-:Y:S02]  /*45a0*/  USEL UR6, UR13, UR6, !UP5 ;  /* 0x000000060d067287 */ /* 0x000fe4000e800000 */
[----:B------:R-:W-:Y:S03]  /*45b0*/  USHF.R.U32.HI UR12, URZ, UR45, UR5 ;  /* 0x0000002dff0c7299 */ /* 0x000fe60008011605 */
[----:B------:R-:W-:Y:S02]  /*45c0*/  UMOV UR5, UR9 ;  /* 0x0000000900057c82 */ /* 0x000fe40008000000 */
[----:B------:R-:W-:Y:S03]  /*45d0*/  @UP4 USHF.R.U32.HI UR4, URZ, UR23, UR5 ;  /* 0x00000017ff044299 */ /* 0x000fe60008011605 */
[----:B------:R-:W-:Y:S01]  /*45e0*/  UMOV UR5, UR11 ;  /* 0x0000000b00057c82 */ /* 0x000fe20008000000 */
[----:B------:R-:W-:Y:S02]  /*45f0*/  UIMAD UR4, UR42, UR4, URZ ;  /* 0x000000042a0472a4 */ /* 0x000fe4000f8e02ff */
[----:B------:R-:W-:Y:S02]  /*4600*/  @UP4 USHF.R.U32.HI UR7, URZ, UR23, UR5 ;  /* 0x00000017ff074299 */ /* 0x000fe40008011605 */
[----:B------:R-:W-:Y:S02]  /*4610*/  UIMAD.WIDE.U32 UR10, UR6, UR22, URZ ;  /* 0x00000016060a72a5 */ /* 0x000fe4000f8e00ff */
[----:B------:R-:W-:Y:S02]  /*4620*/  USEL UR5, UR14, UR12, !UP6 ;  /* 0x0000000c0e057287 */ /* 0x000fe4000f000000 */
[----:B------:R-:W-:Y:S02]  /*4630*/  UIMAD UR8, UR42, UR7, URZ ;  /* 0x000000072a0872a4 */ /* 0x000fe4000f8e02ff */
[----:B------:R-:W-:Y:S03]  /*4640*/  UISETP.GE.AND UP0, UPT, UR6, UR4, UPT ;  /* 0x000000040600728c */ /* 0x000fe6000bf06270 */
[----:B------:R-:W-:Y:S01]  /*4650*/  UMOV UR4, UR11 ;  /* 0x0000000b00047c82 */ /* 0x000fe20008000000 */
[----:B------:R-:W-:Y:S02]  /*4660*/  UISETP.GE.OR UP0, UPT, UR5, UR8, UP0 ;  /* 0x000000080500728c */ /* 0x000fe40008706670 */
[----:B------:R-:W-:Y:S02]  /*4670*/  USHF.R.U32.HI UR4, URZ, UR23, UR4 ;  /* 0x00000017ff047299 */ /* 0x000fe40008011604 */
[----:B------:R-:W-:Y:S02]  /*4680*/  UIMAD.WIDE.U32 UR8, UR5, UR22, URZ ;  /* 0x00000016050872a5 */ /* 0x000fe4000f8e00ff */
[----:B------:R-:W-:Y:S04]  /*4690*/  USEL UR10, UR6, UR4, !UP4 ;  /* 0x00000004060a7287 */ /* 0x000fe8000e000000 */
[----:B------:R-:W-:Y:S01]  /*46a0*/  UIADD3 UR11, UPT, UPT, -UR10, URZ, URZ ;  /* 0x000000ff0a0b7290 */ /* 0x000fe2000fffe1ff */
[----:B------:R-:W-:Y:S02]  /*46b0*/  @!UP0 UMOV UR4, UR9 ;  /* 0x0000000900048c82 */ /* 0x000fe40008000000 */
[----:B------:R-:W-:Y:S02]  /*46c0*/  @!UP0 USHF.R.U32.HI UR4, URZ, UR23, UR4 ;  /* 0x00000017ff048299 */ /* 0x000fe40008011604 */
[----:B------:R-:W-:Y:S02]  /*46d0*/  UIMAD UR8, UR42, UR11, UR6 ;  /* 0x0000000b2a0872a4 */ /* 0x000fe4000f8e0206 */
[----:B------:R-:W-:Y:S04]  /*46e0*/  @!UP0 USEL UR4, UR5, UR4, !UP4 ;  /* 0x0000000405048287 */ /* 0x000fe8000e000000 */
[----:B------:R-:W-:Y:S02]  /*46f0*/  @!UP0 UIMAD UR8, UR7, UR8, UR4 ;  /* 0x00000008070882a4 */ /* 0x000fe4000f8e0204 */
[----:B------:R-:W-:Y:S02]  /*4700*/  @!UP0 UIADD3 UR9, UPT, UPT, UR10, -UR4, URZ ;  /* 0x800000040a098290 */ /* 0x000fe4000fffe0ff */
[----:B------:R-:W-:Y:S02]  /*4710*/  UIADD3 UR4, UPT, UPT, -UR5, URZ, URZ ;  /* 0x000000ff05047290 */ /* 0x000fe4000fffe1ff */
[----:B------:R-:W-:Y:S02]  /*4720*/  UIADD3 UR7, UPT, UPT, -UR6, URZ, URZ ;  /* 0x000000ff06077290 */ /* 0x000fe4000fffe1ff */
[----:B------:R-:W-:Y:S02]  /*4730*/  @!UP0 UIMAD UR6, UR9, UR42, UR5 ;  /* 0x0000002a090682a4 */ /* 0x000fe4000f8e0205 */
[----:B------:R-:W-:Y:S02]  /*4740*/  UIMAD UR14, UR15, UR4, UR14 ;  /* 0x000000040f0e72a4 */ /* 0x000fe4000f8e020e */
[----:B------:R-:W-:Y:S01]  /*4750*/  UIMAD UR13, UR46, UR7, UR13 ;  /* 0x000000072e0d72a4 */ /* 0x000fe2000f8e020d */
[----:B------:R-:W-:Y:S02]  /*4760*/  @!UP0 UMOV UR5, UR8 ;  /* 0x0000000800058c82 */ /* 0x000fe40008000000 */
[----:B------:R-:W-:Y:S02]  /*4770*/  UIMAD UR14, UR5, UR15, UR14 ;  /* 0x0000000f050e72a4 */ /* 0x000fe4000f8e020e */
[----:B------:R-:W-:Y:S11]  /*4780*/  UIMAD UR13, UR6, UR46, UR13 ;  /* 0x0000002e060d72a4 */ /* 0x000ff6000f8e020d */
[----:B------:R-:W-:Y:S01]  /*4790*/  @!UPT UIADD3 URZ, UPT, UPT, URZ, URZ, URZ ;  /* 0x000000fffffff290 */ /* 0x000fe2000fffe0ff */
.L_x_77:
[----:B------:R-:W3:Y:S01]  /*47a0*/  @!UP2 LDCU.128 UR8, c[0x0][0xb10] ;  /* 0x00016200ff08a7ac */ /* 0x000ee20008000c00 */
[C---:B------:R-:W-:Y:S02]  /*47b0*/  ISETP.NE.U32.AND P1, PT, R4.reuse, RZ, PT ;  /* 0x000000ff0400720c */ /* 0x040fe40003f25070 */
[----:B------:R-:W-:Y:S02]  /*47c0*/  ISETP.NE.U32.AND P0, PT, R4, RZ, PT ;  /* 0x000000ff0400720c */ /* 0x000fe40003f05070 */
[C---:B------:R-:W-:Y:S02]  /*47d0*/  ISETP.NE.AND.EX P1, PT, R5.reuse, RZ, PT, P1 ;  /* 0x000000ff0500720c */ /* 0x040fe40003f25310 */
[----:B------:R-:W-:Y:S01]  /*47e0*/  ISETP.NE.AND.EX P0, PT, R5, RZ, PT, P0 ;  /* 0x000000ff0500720c */ /* 0x000fe20003f05300 */
[----:B------:R-:W4:Y:S01]  /*47f0*/  @!UP2 LDCU UR5, c[0x0][0xb0c] ;  /* 0x00016180ff05a7ac */ /* 0x000f220008000800 */
[----:B------:R-:W-:Y:S01]  /*4800*/  SHF.L.U32 R9, R15, 0x1f, RZ ;  /* 0x0000001f0f097819 */ /* 0x000fe200000006ff */
[----:B------:R-:W-:Y:S02]  /*4810*/  USHF.L.U32 UR35, UR16, 0x6, URZ ;  /* 0x0000000610237899 */ /* 0x000fe400080006ff */
[----:B------:R-:W-:Y:S02]  /*4820*/  USHF.L.U32 UR34, UR20, 0x7, URZ ;  /* 0x0000000714227899 */ /* 0x000fe400080006ff */
[----:B---3--:R-:W-:Y:S07]  /*4830*/  UIMAD.WIDE.U32 UR6, UR14, UR8, URZ ;  /* 0x000000080e0672a5 */ /* 0x008fee000f8e00ff */
[----:B------:R-:W-:Y:S01]  /*4840*/  @!UP2 UMOV UR4, UR7 ;  /* 0x000000070004ac82 */ /* 0x000fe20008000000 */
[----:B----4-:R-:W-:Y:S02]  /*4850*/  @!UP2 UISETP.NE.AND UP0, UPT, UR5, 0x1, UPT ;  /* 0x000000010500a88c */ /* 0x010fe4000bf05270 */
[----:B------:R-:W-:Y:S02]  /*4860*/  @!UP2 USHF.R.U32.HI UR4, URZ, UR9, UR4 ;  /* 0x00000009ff04a299 */ /* 0x000fe40008011604 */
[----:B------:R-:W-:Y:S02]  /*4870*/  UIMAD.WIDE.U32 UR6, UR13, UR11, URZ ;  /* 0x0000000b0d0672a5 */ /* 0x000fe4000f8e00ff */
[----:B------:R-:W-:Y:S02]  /*4880*/  @!UP2 USEL UR8, UR14, UR4, !UP0 ;  /* 0x000000040e08a287 */ /* 0x000fe4000c000000 */
[----:B------:R-:W-:Y:S03]  /*4890*/  @!UP2 UISETP.NE.AND UP0, UPT, UR10, 0x1, UPT ;  /* 0x000000010a00a88c */ /* 0x000fe6000bf05270 */
[----:B------:R-:W-:Y:S02]  /*48a0*/  @!UP2 UMOV UR6, UR7 ;  /* 0x000000070006ac82 */ /* 0x000fe40008000000 */
[----:B------:R-:W3:Y:S02]  /*48b0*/  @!UP2 LDCU UR4, c[0x0][0xb20] ;  /* 0x00016400ff04a7ac */ /* 0x000ee40008000800 */
[----:B---3--:R-:W-:Y:S04]  /*48c0*/  @!UP2 USHF.R.U32.HI UR6, URZ, UR4, UR6 ;  /* 0x00000004ff06a299 */ /* 0x008fe80008011606 */
[----:B------:R-:W-:Y:S04]  /*48d0*/  @!UP2 USEL UR6, UR13, UR6, !UP0 ;  /* 0x000000060d06a287 */ /* 0x000fe8000c000000 */
[----:B------:R-:W-:Y:S02]  /*48e0*/  @!UP2 UIADD3 UR4, UPT, UPT, -UR8, UR6, URZ ;  /* 0x000000060804a290 */ /* 0x000fe4000fffe1ff */
[----:B------:R-:W-:Y:S02]  /*48f0*/  @!UP2 UIADD3 UR6, UPT, UPT, UR8, -UR6, URZ ;  /* 0x800000060806a290 */ /* 0x000fe4000fffe0ff */
[----:B------:R-:W-:Y:S02]  /*4900*/  @!UP2 UIMAD UR14, UR4, UR5, UR14 ;  /* 0x00000005040ea2a4 */ /* 0x000fe4000f8e020e */
[----:B------:R-:W-:Y:S01]  /*4910*/  @!UP2 UIMAD UR13, UR6, UR10, UR13 ;  /* 0x0000000a060da2a4 */ /* 0x000fe2000f8e020d */
[----:B------:R-:W-:Y:S11]  /*4920*/  BRA.U UP3, `(.L_x_78) ;  /* 0x0000000103107547 */ /* 0x000ff6000b800000 */
[----:B------:R-:W-:Y:S04]  /*4930*/  MOV R6, UR48 ;  /* 0x0000003000067c02 */ /* 0x000fe80008000f00 */
[----:B------:R-:W-:Y:S04]  /*4940*/  SHF.L.U32 R6, R6, 0x1f, RZ ;  /* 0x0000001f06067819 */ /* 0x000fe800000006ff */
[----:B------:R-:W3:Y:S02]  /*4950*/  SYNCS.PHASECHK.TRANS64.TRYWAIT P2, [UR21+0x98], R6 ;  /* 0x00009806ff0075a7 */ /* 0x000ee40008041115 */
[----:B---3--:R-:W-:Y:S05]  /*4960*/  @!P2 BRA `(.L_x_79) ;  /* 0x00000044006ca947 */ /* 0x008fea0003800000 */
.L_x_78:
[----:B------:R-:W-:Y:S05]  /*4970*/  @!P1 BRA `(.L_x_80) ;  /* 0x0000000000309947 */ /* 0x000fea0003800000 */
[----:B------:R-:W-:Y:S01]  /*4980*/  ISETP.NE.U32.AND P1, PT, R2, RZ, PT ;  /* 0x000000ff0200720c */ /* 0x000fe20003f25070 */
[----:B------:R-:W3:Y:S01]  /*4990*/  LDCU.64 UR4, c[0x0][0x358] ;  /* 0x00006b00ff0477ac */ /* 0x000ee20008000a00 */
[----:B------:R-:W-:Y:S02]  /*49a0*/  IMAD.MOV.U32 R45, RZ, RZ, 0x1 ;  /* 0x00000001ff2d7424 */ /* 0x000fe400078e00ff */
[----:B------:R-:W-:Y:S11]  /*49b0*/  ISETP.NE.AND.EX P1, PT, R3, RZ, PT, P1 ;  /* 0x000000ff0300720c */ /* 0x000ff60003f25310 */
[----:B------:R-:W-:Y:S02]  /*49c0*/  @!UPT UIADD3 URZ, UPT, UPT, URZ, URZ, URZ ;  /* 0x000000fffffff290 */ /* 0x000fe4000fffe0ff */
[----:B------:R-:W4:Y:S01]  /*49d0*/  @P1 LDC.64 R10, c[0x0][0x888] ;  /* 0x00022200ff0a1b82 */ /* 0x000f220000000a00 */
[----:B--2---:R-:W-:Y:S04]  /*49e0*/  @P1 IMAD R0, R4, UR36, RZ ;  /* 0x0000002404001c24 */ /* 0x004fe8000f8e02ff */
[----:B----4-:R-:W-:Y:S04]  /*49f0*/  @P1 IMAD.WIDE R10, R0, 0x4, R10 ;  /* 0x00000004000a1825 */ /* 0x010fe800078e020a */
[----:B------:R-:W-:Y:S01]  /*4a00*/  HFMA2 R0, -RZ, RZ, 0, 5.9604644775390625e-08 ;  /* 0x00000001ff007431 */ /* 0x000fe200000001ff */
[----:B---3-5:R3:W5:Y:S04]  /*4a10*/  @P1 LDG.E R27, desc[UR4][R10.64] ;  /* 0x000000040a1b1981 */ /* 0x028768000c1e1900 */
[----:B------:R-:W-:Y:S01]  /*4a20*/  @!P1 PRMT R45, R0, 0x7610, R45 ;  /* 0x00007610002d9816 */ /* 0x000fe2000000002d */
[----:B---3--:R-:W4:Y:S06]  /*4a30*/  @!P1 LDC R27, c[0x0][0x880] ;  /* 0x00022000ff1b9b82 */ /* 0x008f2c0000000800 */
.L_x_80:
[----:B----45:R-:W-:Y:S01]  /*4a40*/  @!P0 FSETP.EQ.AND P1, PT, R27, RZ, PT ;  /* 0x000000ff1b00820b */ /* 0x030fe20003f22000 */
[----:B------:R-:W-:Y:S01]  /*4a50*/  @!UPT UIADD3 URZ, UPT, UPT, URZ, URZ, URZ ;  /* 0x000000fffffff290 */ /* 0x000fe2000fffe0ff */
[----:B------:R-:W-:Y:S11]  /*4a60*/  @!P0 BRA `(.L_x_81) ;  /* 0x0000000000188947 */ /* 0x000ff60003800000 */
[----:B------:R-:W-:Y:S02]  /*4a70*/  LOP3.LUT P0, RZ, R45, 0xff, RZ, 0xc0, !PT ;  /* 0x000000ff2dff7812 */ /* 0x000fe4000780c0ff */
[----:B------:R-:W-:Y:S04]  /*4a80*/  ISETP.NE.U32.AND P1, PT, R2, RZ, PT ;  /* 0x000000ff0200720c */ /* 0x000fe80003f25070 */
[----:B------:R-:W-:Y:S04]  /*4a90*/  ISETP.NE.AND.EX P1, PT, R3, RZ, PT, P1 ;  /* 0x000000ff0300720c */ /* 0x000fe80003f25310 */
[----:B------:R-:W-:Y:S03]  /*4aa0*/  PLOP3.LUT P1, PT, P1, PT, PT, 0x8, 0x80 ;  /* 0x000000000080781c */ /* 0x000fe60000f2e170 */
[----:B------:R-:W-:Y:S11]  /*4ab0*/  @P0 FSETP.EQ.AND P1, PT, R27, RZ, PT ;  /* 0x000000ff1b00020b */ /* 0x000ff60003f22000 */
[----:B------:R-:W-:Y:S02]  /*4ac0*/  @!UPT UIADD3 URZ, UPT, UPT, URZ, URZ, URZ ;  /* 0x000000fffffff290 */ /* 0x000fe4000fffe0ff */
.L_x_81:
[----:B------:R-:W3:Y:S01]  /*4ad0*/  SYNCS.PHASECHK.TRANS64.TRYWAIT P2, [UR21+0x70], R9 ;  /* 0x00007009ff0075a7 */ /* 0x000ee20008041115 */
[----:B------:R-:W-:Y:S04]  /*4ae0*/  ELECT P0, URZ, PT ;  /* 0x0000000000ff782f */ /* 0x000fe80003800000 */
[----:B------:R-:W-:Y:S11]  /*4af0*/  PLOP3.LUT P1, PT, P1, P0, PT, 0xf2, 0x2f ;  /* 0x00000000002f781c */ /* 0x000ff60000f21e72 */
[----:B------:R-:W-:Y:S02]  /*4b00*/  @!UPT UIADD3 URZ, UPT, UPT, URZ, URZ, URZ ;  /* 0x000000fffffff290 */ /* 0x000fe4000fffe0ff */
[----:B------:R-:W-:Y:S05]  /*4b10*/  @!P1 IADD3 R8, P0, PT, R16, 0x580, RZ ;  /* 0x0000058010089810 */ /* 0x000fea0007f1e0ff */
[----:B--2---:R-:W-:Y:S01]  /*4b20*/  @!P1 IMAD.X R6, RZ, RZ, R17, P0 ;  /* 0x000000ffff069224 */ /* 0x004fe200000e0611 */
[----:B---3--:R-:W-:Y:S07]  /*4b30*/  @!P2 BRA `(.L_x_82) ;  /* 0x000000440010a947 */ /* 0x008fee0003800000 */
.L_x_171:
[----:B------:R-:W-:Y:S01]  /*4b40*/  @!P1 R2UR UR5, R8 ;  /* 0x00000000080592ca */ /* 0x000fe200000e0000 */
[----:B------:R-:W-:Y:S01]  /*4b50*/  VOTEU.ALL UP0, P1 ;  /* 0x0000000000ff7886 */ /* 0x000fe20000800000 */
[----:B------:R-:W-:Y:S01]  /*4b60*/  @!P1 R2UR UR4, R6 ;  /* 0x00000000060492ca */ /* 0x000fe200000e0000 */
[----:B--2---:R-:W-:Y:S01]  /*4b70*/  @!P1 IMAD.MOV.U32 R0, RZ, RZ, 0x1000 ;  /* 0x00001000ff009424 */ /* 0x004fe200078e00ff */
[----:B------:R-:W-:Y:S01]  /*4b80*/  UMOV UR6, 0x0 ;  /* 0x0000000000067882 */ /* 0x000fe20000000000 */
[----:B------:R-:W-:Y:S01]  /*4b90*/  UMOV UR7, 0x10000000 ;  /* 0x1000000000077882 */ /* 0x000fe20000000000 */
[----:B------:R-:W-:Y:S01]  /*4ba0*/  @!UP0 UIADD3 UR32, UPT, UPT, UR21, 0x200, URZ ;  /* 0x0000020015208890 */ /* 0x000fe2000fffe0ff */
[----:B------:R-:W-:Y:S01]  /*4bb0*/  @!P1 IADD3 R8, P0, PT, R16, 0x580, RZ ;  /* 0x0000058010089810 */ /* 0x000fe20007f1e0ff */
[----:B------:R-:W-:Y:S04]  /*4bc0*/  VOTEU.ALL UP0, P1 ;  /* 0x0000000000ff7886 */ /* 0x000fe80000800000 */
[----:B------:R-:W-:Y:S02]  /*4bd0*/  @!P1 IMAD.X R6, RZ, RZ, R17, P0 ;  /* 0x000000ffff069224 */ /* 0x000fe400000e0611 */
[----:B------:R-:W-:Y:S02]  /*4be0*/  IMAD.U32 R10, RZ, RZ, UR5 ;  /* 0x00000005ff0a7e24 */ /* 0x000fe4000f8e00ff */
[----:B------:R-:W-:Y:S03]  /*4bf0*/  IMAD.U32 R11, RZ, RZ, UR4 ;  /* 0x00000004ff0b7e24 */ /* 0x000fe6000f8e00ff */
[----:B------:R-:W-:Y:S02]  /*4c00*/  @!P1 R2UR UR4, R10 ;  /* 0x000000000a0492ca */ /* 0x000fe400000e0000 */
[----:B------:R-:W-:Y:S11]  /*4c10*/  @!P1 R2UR UR5, R11 ;  /* 0x000000000b0592ca */ /* 0x000ff600000e0000 */
[----:B------:R-:W-:Y:S02]  /*4c20*/  @!UPT UIADD3 URZ, UPT, UPT, URZ, URZ, URZ ;  /* 0x000000fffffff290 */ /* 0x000fe4000fffe0ff */
[----:B------:R2:W-:Y:S01]  /*4c30*/  @!UP0 UTMALDG.3D [UR32], [UR4], desc[UR6] ;  /* 0x00000620040085b4 */ /* 0x0005e20008011000 */
[----:B------:R2:W-:Y:S01]  /*4c40*/  @!P1 SYNCS.ARRIVE.TRANS64.RED.A0TR RZ, [UR21+0x50], R0 ;  /* 0x00005000ffff99a7 */ /* 0x0005e20008300415 */
[----:B------:R-:W-:Y:S01]  /*4c50*/  SYNCS.ARRIVE.TRANS64.RED.A1T0 RZ, [UR40], RZ ;  /* 0x000000ffffff79a7 */ /* 0x000fe20008100428 */
[----:B------:R-:W3:Y:S02]  /*4c60*/  SYNCS.PHASECHK.TRANS64.TRYWAIT P2, [UR21+0x78], R9 ;  /* 0x00007809ff0075a7 */ /* 0x000ee40008041115 */
[----:B--23--:R-:W-:Y:S05]  /*4c70*/  @!P2 BRA `(.L_x_83) ;  /* 0x0000004000d8a947 */ /* 0x00cfea0003800000 */
.L_x_173:
        /* <DEDUP_REMOVED lines=8> */
[----:B------:R-:W-:Y:S01]  /*4d00*/  @!UP0 UIADD3 UR24, UPT, UPT, UR21, 0x1200, URZ ;  /* 0x0000120015188890 */ /* 0x000fe2000fffe0ff */
[----:B------:R-:W-:Y:S01]  /*4d10*/  VOTEU.ALL UP0, P1 ;  /* 0x0000000000ff7886 */ /* 0x000fe20000800000 */
[----:B------:R-:W-:Y:S01]  /*4d20*/  UMOV UR27, UR35 ;  /* 0x00000023001b7c82 */ /* 0x000fe20008000000 */
[----:B------:R-:W-:Y:S02]  /*4d30*/  UMOV UR28, UR36 ;  /* 0x00000024001c7c82 */ /* 0x000fe40008000000 */
[----:B------:R-:W-:Y:S02]  /*4d40*/  IMAD.U32 R10, RZ, RZ, UR5 ;  /* 0x00000005ff0a7e24 */ /* 0x000fe4000f8e00ff */
[----:B------:R-:W-:Y:S02]  /*4d50*/  IMAD.U32 R11, RZ, RZ, UR4 ;  /* 0x00000004ff0b7e24 */ /* 0x000fe4000f8e00ff */
[----:B------:R-:W-:Y:S01]  /*4d60*/  @!P1 IMAD.X R6, RZ, RZ, R17, P0 ;  /* 0x000000ffff069224 */ /* 0x000fe200000e0611 */
        /* <DEDUP_REMOVED lines=8> */
.L_x_175:
[----:B------:R-:W-:Y:S01]  /*4df0*/  @!P1 R2UR UR5, R8 ;  /* 0x00000000080592ca */ /* 0x000fe200000e0000 */
[----:B------:R-:W-:Y:S01]  /*4e00*/  VOTEU.ALL UP0, P1 ;  /* 0x0000000000ff7886 */ /* 0x000fe20000800000 */
[----:B------:R-:W-:Y:S01]  /*4e10*/  @!P1 R2UR UR4, R6 ;  /* 0x00000000060492ca */ /* 0x000fe200000e0000 */
[----:B--2---:R-:W-:Y:S01]  /*4e20*/  @!P1 IMAD.MOV.U32 R0, RZ, RZ, 0x1000 ;  /* 0x00001000ff009424 */ /* 0x004fe200078e00ff */
[----:B------:R-:W-:Y:S01]  /*4e30*/  UMOV UR6, 0x0 ;  /* 0x0000000000067882 */ /* 0x000fe20000000000 */
[----:B------:R-:W-:Y:S01]  /*4e40*/  UMOV UR7, 0x10000000 ;  /* 0x1000000000077882 */ /* 0x000fe20000000000 */
[----:B------:R-:W-:Y:S01]  /*4e50*/  @!UP0 UIADD3 UR18, UPT, UPT, UR34, 0x40, URZ ;  /* 0x0000004022128890 */ /* 0x000fe2000fffe0ff */
[----:B------:R-:W-:Y:S01]  /*4e60*/  VIADD R14, R14, 0x1 ;  /* 0x000000010e0e7836 */ /* 0x000fe20000000000 */
[----:B------:R-:W-:Y:S01]  /*4e70*/  @!UP0 UIADD3 UR16, UPT, UPT, UR21, 0x2200, URZ ;  /* 0x0000220015108890 */ /* 0x000fe2000fffe0ff */
[----:B------:R-:W-:Y:S01]  /*4e80*/  VOTEU.ALL UP0, P1 ;  /* 0x0000000000ff7886 */ /* 0x000fe20000800000 */
[----:B------:R-:W-:Y:S01]  /*4e90*/  UMOV UR19, UR35 ;  /* 0x0000002300137c82 */ /* 0x000fe20008000000 */
[----:B------:R-:W-:Y:S02]  /*4ea0*/  UMOV UR20, UR36 ;  /* 0x0000002400147c82 */ /* 0x000fe40008000000 */
        /* <DEDUP_REMOVED lines=10> */
.L_x_177:
[----:B------:R-:W-:Y:S01]  /*4f50*/  @!P1 IADD3 R6, P0, PT, R16, 0x580, RZ ;  /* 0x0000058010069810 */ /* 0x000fe20007f1e0ff */
[----:B------:R-:W-:Y:S01]  /*4f60*/  VOTEU.ALL UP0, P1 ;  /* 0x0000000000ff7886 */ /* 0x000fe20000800000 */
[----:B------:R-:W-:Y:S01]  /*4f70*/  UMOV UR6, 0x0 ;  /* 0x0000000000067882 */ /* 0x000fe20000000000 */
[----:B------:R-:W-:Y:S01]  /*4f80*/  UMOV UR7, 0x10000000 ;  /* 0x1000000000077882 */ /* 0x000fe20000000000 */
[----:B------:R-:W-:Y:S01]  /*4f90*/  @!P1 R2UR UR5, R6 ;  /* 0x00000000060592ca */ /* 0x000fe200000e0000 */
[----:B--2---:R-:W-:Y:S01]  /*4fa0*/  @!P1 IMAD.X R0, RZ, RZ, R17, P0 ;  /* 0x000000ffff009224 */ /* 0x004fe200000e0611 */
[----:B------:R-:W-:Y:S01]  /*4fb0*/  @!UP0 UIADD3 UR10, UPT, UPT, UR34, 0x60, URZ ;  /* 0x00000060220a8890 */ /* 0x000fe2000fffe0ff */
[----:B------:R-:W-:Y:S01]  /*4fc0*/  R2UR UR18, R47 ;  /* 0x000000002f1272ca */ /* 0x000fe200000e0000 */
[----:B------:R-:W-:Y:S01]  /*4fd0*/  @!UP0 UIADD3 UR8, UPT, UPT, UR21, 0x3200, URZ ;  /* 0x0000320015088890 */ /* 0x000fe2000fffe0ff */
[----:B------:R-:W-:Y:S01]  /*4fe0*/  R2UR UR16, R48 ;  /* 0x00000000301072ca */ /* 0x000fe200000e0000 */
[----:B------:R-:W-:Y:S01]  /*4ff0*/  @!UP0 UIADD3 UR9, UPT, UPT, UR21, 0x68, URZ ;  /* 0x0000006815098890 */ /* 0x000fe2000fffe0ff */
[----:B------:R-:W-:Y:S01]  /*5000*/  @!P1 R2UR UR4, R0 ;  /* 0x00000000000492ca */ /* 0x000fe200000e0000 */
[----:B------:R-:W-:Y:S01]  /*5010*/  VOTEU.ALL UP0, P1 ;  /* 0x0000000000ff7886 */ /* 0x000fe20000800000 */
[----:B------:R-:W-:Y:S01]  /*5020*/  UMOV UR11, UR35 ;  /* 0x00000023000b7c82 */ /* 0x000fe20008000000 */
[----:B------:R-:W-:Y:S01]  /*5030*/  UMOV UR12, UR36 ;  /* 0x00000024000c7c82 */ /* 0x000fe20008000000 */
[C---:B------:R-:W-:Y:S01]  /*5040*/  ISETP.NE.AND P0, PT, R14.reuse, 0x2, PT ;  /* 0x000000020e00780c */ /* 0x040fe20003f05270 */
[----:B------:R-:W-:Y:S01]  /*5050*/  UPLOP3.LUT UP3, UPT, UPT, UPT, UPT, 0x80, 0x8 ;  /* 0x000000000008789c */ /* 0x000fe20003f6f070 */
[----:B------:R-:W-:Y:S01]  /*5060*/  IMAD.U32 R8, RZ, RZ, UR5 ;  /* 0x00000005ff087e24 */ /* 0x000fe2000f8e00ff */
[----:B------:R-:W-:Y:S01]  /*5070*/  LOP3.LUT R15, R15, 0x1, RZ, 0x3c, !PT ;  /* 0x000000010f0f7812 */ /* 0x000fe200078e3cff */
[----:B------:R-:W-:Y:S01]  /*5080*/  UMOV UR36, UR29 ;  /* 0x0000001d00247c82 */ /* 0x000fe20008000000 */
[----:B------:R-:W-:Y:S01]  /*5090*/  SEL R0, RZ, 0x1, P0 ;  /* 0x00000001ff007807 */ /* 0x000fe20000000000 */
[----:B------:R-:W-:Y:S01]  /*50a0*/  UIADD3 UR20, UPT, UPT, UR13, UR18, URZ ;  /* 0x000000120d147290 */ /* 0x000fe2000fffe0ff */
[----:B------:R-:W-:Y:S01]  /*50b0*/  SEL R14, R14, RZ, P0 ;  /* 0x000000ff0e0e7207 */ /* 0x000fe20000000000 */
[----:B------:R-:W-:Y:S01]  /*50c0*/  UIADD3 UR16, UPT, UPT, UR14, UR16, URZ ;  /* 0x000000100e107290 */ /* 0x000fe2000fffe0ff */
[----:B------:R-:W-:Y:S01]  /*50d0*/  IMAD.U32 R9, RZ, RZ, UR4 ;  /* 0x00000004ff097e24 */ /* 0x000fe2000f8e00ff */
[----:B------:R-:W-:Y:S02]  /*50e0*/  @!P1 R2UR UR4, R8 ;  /* 0x00000000080492ca */ /* 0x000fe400000e0000 */
[----:B------:R-:W-:Y:S02]  /*50f0*/  LOP3.LUT R13, R13, R0, RZ, 0x3c, !PT ;  /* 0x000000000d0d7212 */ /* 0x000fe400078e3cff */
[----:B------:R-:W-:Y:S11]  /*5100*/  @!P1 R2UR UR5, R9 ;  /* 0x00000000090592ca */ /* 0x000ff600000e0000 */
[----:B------:R-:W-:Y:S02]  /*5110*/  @!UPT UIADD3 URZ, UPT, UPT, URZ, URZ, URZ ;  /* 0x000000fffffff290 */ /* 0x000fe4000fffe0ff */
[----:B------:R2:W-:Y:S01]  /*5120*/  @!UP0 UTMALDG.3D [UR8], [UR4], desc[UR6] ;  /* 0x00000608040085b4 */ /* 0x0005e20008011000 */
[----:B------:R2:W-:Y:S01]  /*5130*/  @!P1 SYNCS.ARRIVE.TRANS64.RED.A0TR RZ, [UR21+0x68], R7 ;  /* 0x00006807ffff99a7 */ /* 0x0005e20008300415 */
[----:B------:R-:W-:Y:S01]  /*5140*/  SYNCS.ARRIVE.TRANS64.RED.A1T0 RZ, [UR37], RZ ;  /* 0x000000ffffff79a7 */ /* 0x000fe20008100425 */
[----:B------:R-:W-:Y:S05]  /*5150*/  BRA.U UP1, `(.L_x_86) ;  /* 0xfffffff101707547 */ /* 0x000fea000b83ffff */
[----:B------:R-:W-:-:S04]  /*5160*/  SHF.L.U32 R2, R15, 0x1f, RZ ;  /* 0x0000001f0f027819 */ /* 0x000fc800000006ff */
[----:B------:R-:W3:Y:S02]  /*5170*/  SYNCS.PHASECHK.TRANS64.TRYWAIT P0, [UR21+0x70], R2 ;  /* 0x00007002ff0075a7 */ /* 0x000ee40008001115 */
[----:B---3--:R-:W-:Y:S05]  /*5180*/  @!P0 BRA `(.L_x_87) ;  /* 0x0000003c00dc8947 */ /* 0x008fea0003800000 */
.L_x_179:
[----:B------:R-:W4:Y:S02]  /*5190*/  SYNCS.PHASECHK.TRANS64.TRYWAIT P0, [UR21+0x78], R2 ;  /* 0x00007802ff0075a7 */ /* 0x000f240008001115 */
[----:B----4-:R-:W-:Y:S05]  /*51a0*/  @!P0 BRA `(.L_x_88) ;  /* 0x0000003c00ec8947 */ /* 0x010fea0003800000 */
.L_x_181:
[----:B------:R-:W4:Y:S02]  /*51b0*/  SYNCS.PHASECHK.TRANS64.TRYWAIT P0, [UR21+0x80], R2 ;  /* 0x00008002ff0075a7 */ /* 0x000f240008001115 */
[----:B----4-:R-:W-:Y:S05]  /*51c0*/  @!P0 BRA `(.L_x_89) ;  /* 0x0000003c00fc8947 */ /* 0x010fea0003800000 */
.L_x_183:
[----:B---3--:R-:W-:-:S07]  /*51d0*/  MOV R0, UR21 ;  /* 0x0000001500007c02 */ /* 0x008fce0008000f00 */
.L_x_90:
[----:B---3--:R-:W-:-:S04]  /*51e0*/  SHF.L.U32 R2, R15, 0x1f, RZ ;  /* 0x0000001f0f027819 */ /* 0x008fc800000006ff */
[----:B------:R3:W4:Y:S03]  /*51f0*/  SYNCS.PHASECHK.TRANS64.TRYWAIT P0, [R0+URZ+0x88], R2 ;  /* 0x00008802000075a7 */ /* 0x00072600080011ff */
[----:B----4-:R-:W-:Y:S05]  /*5200*/  @!P0 NANOSLEEP.SYNCS 0x989680 ;  /* 0x009896800000895d */ /* 0x010fea0003900000 */
[----:B------:R-:W4:Y:S02]  /*5210*/  @!P0 SYNCS.PHASECHK.TRANS64 P0, [R0+URZ+0x88], R2 ;  /* 0x00008802000085a7 */ /* 0x000f2400080010ff */
[----:B-12-4-:R-:W-:Y:S05]  /*5220*/  @P0 EXIT ;  /* 0x000000000000094d */ /* 0x016fea0003800000 */
[----:B------:R-:W-:Y:S05]  /*5230*/  BRA `(.L_x_90) ;  /* 0xfffffffc00e87947 */ /* 0x000fea000383ffff */
.L_x_75:
[----:B------:R-:W-:-:S06]  /*5240*/  UISETP.GE.AND UP0, UPT, UR17, 0x4, UPT ;  /* 0x000000041100788c */ /* 0x000fcc000bf06270 */
[----:B------:R-:W-:-:S13]  /*5250*/  PLOP3.LUT P0, PT, PT, PT, UP0, 0x80, 0x8 ;  /* 0x000000000008781c */ /* 0x000fda0003f0f008 */
[----:B-1----:R-:W-:Y:S05]  /*5260*/  @!P0 EXIT ;  /* 0x000000000000894d */ /* 0x002fea0003800000 */
[----:B------:R-:W1:Y:S08]  /*5270*/  S2UR UR4, SR_CgaCtaId ;  /* 0x00000000000479c3 */ /* 0x000e700000008800 */
[----:B------:R-:W-:Y:S01]  /*5280*/  BAR.SYNC.DEFER_BLOCKING 0x6, 0xa0 ;  /* 0x0182800000007b1d */ /* 0x000fe20000010000 */
[C---:B------:R-:W-:Y:S01]  /*5290*/  IMAD.SHL.U32 R3, R57.reuse, 0x20, RZ ;  /* 0x0000002039037824 */ /* 0x040fe200078e00ff */
[C---:B------:R-:W-:Y:S01]  /*52a0*/  LOP3.LUT P0, RZ, R57.reuse, 0x4, RZ, 0xc0, !PT ;  /* 0x0000000439ff7812 */ /* 0x040fe2000780c0ff */
[C---:B------:R-:W-:Y:S01]  /*52b0*/  IMAD.SHL.U32 R2, R57.reuse, 0x10, RZ ;  /* 0x0000001039027824 */ /* 0x040fe200078e00ff */
[----:B------:R-:W-:Y:S01]  /*52c0*/  CS2R R52, SRZ ;  /* 0x0000000000347805 */ /* 0x000fe2000001ff00 */
[----:B------:R-:W-:Y:S01]  /*52d0*/  IMAD.SHL.U32 R44, R57, 0x4, RZ ;  /* 0x00000004392c7824 */ /* 0x000fe200078e00ff */
[----:B------:R-:W-:-:S02]  /*52e0*/  UMOV UR44, 0x400 ;  /* 0x00000400002c7882 */ /* 0x000fc40000000000 */
[----:B------:R-:W2:Y:S01]  /*52f0*/  LDC.64 R42, c[0x0][0x8b0] ;  /* 0x00022c00ff2a7b82 */ /* 0x000ea20000000a00 */
[----:B------:R-:W-:Y:S01]  /*5300*/  LOP3.LUT R4, R3, 0xc0, RZ, 0xc0, !PT ;  /* 0x000000c003047812 */ /* 0x000fe200078ec0ff */
[----:B------:R-:W-:Y:S01]  /*5310*/  IMAD.U32 R23, R57, 0x10000, RZ ;  /* 0x0001000039177824 */ /* 0x000fe200078e00ff */
[----:B------:R-:W-:Y:S01]  /*5320*/  LOP3.LUT R2, R2, 0x600, RZ, 0xc0, !PT ;  /* 0x0000060002027812 */ /* 0x000fe200078ec0ff */
[----:B------:R-:W-:Y:S01]  /*5330*/  IMAD.MOV.U32 R56, RZ, RZ, 0x20 ;  /* 0x00000020ff387424 */ /* 0x000fe200078e00ff */
[----:B------:R-:W-:Y:S01]  /*5340*/  LOP3.LUT R44, R4, 0x18, R44, 0xf8, !PT ;  /* 0x00000018042c7812 */ /* 0x000fe200078ef82c */
[----:B------:R-:W-:Y:S01]  /*5350*/  IMAD.MOV.U32 R55, RZ, RZ, 0x1 ;  /* 0x00000001ff377424 */ /* 0x000fe200078e00ff */
[----:B------:R-:W-:Y:S01]  /*5360*/  SHF.R.U32.HI R4, RZ, 0x1, R57 ;  /* 0x00000001ff047819 */ /* 0x000fe20000011639 */
[----:B------:R-:W3:Y:S01]  /*5370*/  LDC.64 R40, c[0x0][0x8a8] ;  /* 0x00022a00ff287b82 */ /* 0x000ee20000000a00 */
[--C-:B------:R-:W-:Y:S01]  /*5380*/  LOP3.LUT R2, R2, 0x20, R3.reuse, 0xf8, !PT ;  /* 0x0000002002027812 */ /* 0x100fe200078ef803 */
[----:B------:R-:W-:Y:S01]  /*5390*/  IMAD.MOV.U32 R22, RZ, RZ, RZ ;  /* 0x000000ffff167224 */ /* 0x000fe200078e00ff */
[----:B------:R-:W-:Y:S01]  /*53a0*/  LOP3.LUT R23, R23, 0x600000, RZ, 0xc0, !PT ;  /* 0x0060000017177812 */ /* 0x000fe200078ec0ff */
[----:B------:R-:W-:Y:S01]  /*53b0*/  IMAD.MOV.U32 R54, RZ, RZ, RZ ;  /* 0x000000ffff367224 */ /* 0x000fe200078e00ff */
[----:B------:R-:W-:Y:S01]  /*53c0*/  LOP3.LUT R44, R44, 0x8, R4, 0x78, !PT ;  /* 0x000000082c2c7812 */ /* 0x000fe200078e7804 */
[----:B------:R-:W4:Y:S01]  /*53d0*/  LDCU UR59, c[0x0][0x370] ;  /* 0x00006e00ff3b77ac */ /* 0x000f220008000800 */
[----:B------:R-:W-:-:S02]  /*53e0*/  LOP3.LUT R2, R2, 0x100, R3, 0xf8, !PT ;  /* 0x0000010002027812 */ /* 0x000fc400078ef803 */
[----:B------:R-:W-:Y:S01]  /*53f0*/  LOP3.LUT R57, R57, 0x60, RZ, 0xc0, !PT ;  /* 0x0000006039397812 */ /* 0x000fe200078ec0ff */
[----:B-1----:R-:W-:Y:S01]  /*5400*/  ULEA UR44, UR4, UR44, 0x18 ;  /* 0x0000002c042c7291 */ /* 0x002fe2000f8ec0ff */
[----:B------:R-:W-:Y:S01]  /*5410*/  LOP3.LUT R44, R2, R44, RZ, 0xfc, !PT ;  /* 0x0000002c022c7212 */ /* 0x000fe200078efcff */
[----:B------:R-:W1:Y:S01]  /*5420*/  LDCU UR43, c[0x0][0xb0c] ;  /* 0x00016180ff2b77ac */ /* 0x000e620008000800 */
[----:B------:R-:W-:Y:S01]  /*5430*/  SEL R56, R56, 0xffffffe0, !P0 ;  /* 0xffffffe038387807 */ /* 0x000fe20004000000 */
[----:B------:R-:W-:Y:S01]  /*5440*/  UIADD3 UR4, UPT, UPT, UR44, 0x200, URZ ;  /* 0x000002002c047890 */ /* 0x000fe2000fffe0ff */
[----:B------:R-:W1:Y:S04]  /*5450*/  LDCU UR39, c[0x0][0xb30] ;  /* 0x00016600ff2777ac */ /* 0x000e680008000800 */
[----:B------:R-:W4:Y:S01]  /*5460*/  LDS R0, [UR44+0x150] ;  /* 0x0001502cff007984 */ /* 0x000f220008000800 */
[----:B------:R-:W-:Y:S01]  /*5470*/  IMAD.U32 R50, RZ, RZ, UR4 ;  /* 0x00000004ff327e24 */ /* 0x000fe2000f8e00ff */
[----:B------:R-:W1:Y:S01]  /*5480*/  LDCU.64 UR56, c[0x0][0x888] ;  /* 0x00011100ff3877ac */ /* 0x000e620008000a00 */
[----:B------:R-:W1:Y:S01]  /*5490*/  LDCU.64 UR40, c[0x0][0xb28] ;  /* 0x00016500ff2877ac */ /* 0x000e620008000a00 */
[----:B------:R-:W1:Y:S01]  /*54a0*/  LDCU.64 UR62, c[0x0][0x890] ;  /* 0x00011200ff3e77ac */ /* 0x000e620008000a00 */
[----:B------:R-:W1:Y:S01]  /*54b0*/  LDCU.128 UR52, c[0x0][0xb10] ;  /* 0x00016200ff3477ac */ /* 0x000e620008000c00 */
[----:B------:R-:W1:Y:S01]  /*54c0*/  LDCU UR58, c[0x0][0x374] ;  /* 0x00006e80ff3a77ac */ /* 0x000e620008000800 */
[----:B------:R-:W-:Y:S01]  /*54d0*/  UMOV UR47, URZ ;  /* 0x000000ff002f7c82 */ /* 0x000fe20008000000 */
[----:B------:R-:W-:Y:S01]  /*54e0*/  UMOV UR46, URZ ;  /* 0x000000ff002e7c82 */ /* 0x000fe20008000000 */
[----:B-1234-:R-:W-:-:S07]  /*54f0*/  IMAD.IADD R23, R0, 0x1, R23 ;  /* 0x0000000100177824 */ /* 0x01efce00078e0217 */
.L_x_134:
[C---:B------:R-:W-:Y:S02]  /*5500*/  LEA R3, R52.reuse, UR44, 0x3 ;  /* 0x0000002c34037c11 */ /* 0x040fe4000f8e18ff */
[----:B------:R-:W-:Y:S02]  /*5510*/  SHF.L.U32 R0, R53, 0x1f, RZ ;  /* 0x0000001f35007819 */ /* 0x000fe400000006ff */
[----:B-1----:R-:W-:Y:S02]  /*5520*/  LEA R4, R52, UR44, 0x4 ;  /* 0x0000002c34047c11 */ /* 0x002fe4000f8e20ff */
[----:B------:R-:W1:Y:S02]  /*5530*/  SYNCS.PHASECHK.TRANS64.TRYWAIT P0, [R3+URZ+0xa0], R0 ;  /* 0x0000a000030075a7 */ /* 0x000e6400080011ff */
[----:B-12---:R-:W-:Y:S05]  /*5540*/  @!P0 BRA `(.L_x_91) ;  /* 0x0000003c00348947 */ /* 0x006fea0003800000 */
.L_x_184:
[----:B------:R-:W2:Y:S01]  /*5550*/  LDS.128 R4, [R4+0x130] ;  /* 0x0001300004047984 */ /* 0x000ea20000000c00 */
[----:B------:R-:W-:Y:S01]  /*5560*/  UISETP.GE.AND UP0, UPT, UR42, 0x1, UPT ;  /* 0x000000012a00788c */ /* 0x000fe2000bf06270 */
[----:B------:R-:W-:Y:S01]  /*5570*/  @!PT LDS RZ, [RZ] ;  /* 0x00000000fffff984 */ /* 0x000fe20000000800 */
[----:B------:R-:W-:Y:S01]  /*5580*/  @!PT LDS RZ, [RZ] ;  /* 0x00000000fffff984 */ /* 0x000fe20000000800 */
[----:B------:R-:W-:Y:S01]  /*5590*/  @!PT LDS RZ, [RZ] ;  /* 0x00000000fffff984 */ /* 0x000fe20000000800 */
[----:B------:R-:W-:Y:S01]  /*55a0*/  @!PT LDS RZ, [RZ] ;  /* 0x00000000fffff984 */ /* 0x000fe20000000800 */
[----:B------:R3:W-:Y:S06]  /*55b0*/  MEMBAR.ALL.CTA ;  /* 0x0000000000007992 */ /* 0x0007ec0000008000 */
[----:B---3--:R-:W3:Y:S01]  /*55c0*/  FENCE.VIEW.ASYNC.S ;  /* 0x00000000000073c6 */ /* 0x008ee20000000000 */
[----:B--2---:R-:W-:Y:S11]  /*55d0*/  LOP3.LUT P0, RZ, R6, 0x1, RZ, 0xc0, !PT ;  /* 0x0000000106ff7812 */ /* 0x004ff6000780c0ff */
[----:B------:R-:W-:Y:S02]  /*55e0*/  @!UPT UIADD3 URZ, UPT, UPT, URZ, URZ, URZ ;  /* 0x000000fffffff290 */ /* 0x000fe4000fffe0ff */
[----:B---3--:R-:W-:Y:S01]  /*55f0*/  VOTEU.ANY UP1, P0 ;  /* 0x0000000000ff7886 */ /* 0x008fe20000020100 */
[----:B------:R-:W-:Y:S01]  /*5600*/  PLOP3.LUT P0, PT, PT, PT, UP1, 0x80, 0x8 ;  /* 0x000000000008781c */ /* 0x000fe20003f0f018 */
[----:B------:R-:W-:Y:S11]  /*5610*/  UP2UR UR61, UPR, URZ, 0x2 ;  /* 0x00000002ff3d7883 */ /* 0x000ff60008000000 */
[----:B------:R-:W-:Y:S01]  /*5620*/  @!UPT UIADD3 URZ, UPT, UPT, URZ, URZ, URZ ;  /* 0x000000fffffff290 */ /* 0x000fe2000fffe0ff */
[----:B-1----:R-:W-:Y:S02]  /*5630*/  @P0 SHF.R.U32.HI R0, RZ, 0x10, R5 ;  /* 0x00000010ff000819 */ /* 0x002fe40000011605 */
        /* <DEDUP_REMOVED lines=12> */
[----:B------:R-:W2:Y:S01]  /*5700*/  LDCU UR12, c[0x0][0xb20] ;  /* 0x00016400ff0c77ac */ /* 0x000ea20008000800 */
[----:B------:R-:W-:Y:S02]  /*5710*/  UIMAD.WIDE.U32 UR4, UR58, UR55, URZ ;  /* 0x000000373a0472a5 */ /* 0x000fe4000f8e00ff */
[----:B------:R-:W-:Y:S02]  /*5720*/  UIMAD.WIDE.U32 UR6, UR59, UR52, URZ ;  /* 0x000000343b0672a5 */ /* 0x000fe4000f8e00ff */
[----:B------:R-:W-:Y:S02]  /*5730*/  UISETP.NE.AND UP0, UPT, UR54, 0x1, UPT ;  /* 0x000000013600788c */ /* 0x000fe4000bf05270 */
[----:B------:R-:W-:Y:S02]  /*5740*/  UIMAD.WIDE.U32 UR8, UR37, UR55, URZ ;  /* 0x00000037250872a5 */ /* 0x000fe4000f8e00ff */
[----:B------:R-:W-:Y:S02]  /*5750*/  UIMAD.WIDE.U32 UR10, UR38, UR52, URZ ;  /* 0x00000034260a72a5 */ /* 0x000fe4000f8e00ff */
[----:B------:R-:W-:Y:S02]  /*5760*/  UISETP.NE.AND UP1, UPT, UR43, 0x1, UPT ;  /* 0x000000012b00788c */ /* 0x000fe4000bf25270 */
[----:B------:R-:W-:Y:S01]  /*5770*/  UISETP.NE.AND UP2, UPT, UR42, 0x1, UPT ;  /* 0x000000012a00788c */ /* 0x000fe2000bf45270 */
[----:B------:R-:W-:Y:S02]  /*5780*/  UMOV UR4, UR5 ;  /* 0x0000000500047c82 */ /* 0x000fe40008000000 */
[----:B--2---:R-:W-:Y:S03]  /*5790*/  USHF.R.U32.HI UR5, URZ, UR12, UR4 ;  /* 0x0000000cff057299 */ /* 0x004fe60008011604 */
[----:B------:R-:W-:Y:S02]  /*57a0*/  UMOV UR4, UR7 ;  /* 0x0000000700047c82 */ /* 0x000fe40008000000 */
[----:B------:R-:W-:Y:S02]  /*57b0*/  USHF.R.U32.HI UR7, URZ, UR53, UR4 ;  /* 0x00000035ff077299 */ /* 0x000fe40008011604 */
[----:B------:R-:W-:Y:S02]  /*57c0*/  USEL UR4, UR58, UR5, !UP0 ;  /* 0x000000053a047287 */ /* 0x000fe4000c000000 */
[----:B------:R-:W-:Y:S01]  /*57d0*/  USEL UR7, UR59, UR7, !UP1 ;  /* 0x000000073b077287 */ /* 0x000fe2000c800000 */
[----:B------:R-:W-:Y:S01]  /*57e0*/  UMOV UR5, UR9 ;  /* 0x0000000900057c82 */ /* 0x000fe20008000000 */
[----:B------:R-:W-:Y:S02]  /*57f0*/  UIMAD.WIDE.U32 UR8, UR4, UR40, URZ ;  /* 0x00000028040872a5 */ /* 0x000fe4000f8e00ff */
[----:B------:R-:W-:Y:S03]  /*5800*/  USHF.R.U32.HI UR6, URZ, UR12, UR5 ;  /* 0x0000000cff067299 */ /* 0x000fe60008011605 */
[----:B------:R-:W-:Y:S01]  /*5810*/  UMOV UR5, UR11 ;  /* 0x0000000b00057c82 */ /* 0x000fe20008000000 */
[----:B------:R-:W-:Y:S02]  /*5820*/  UIMAD.WIDE.U32 UR10, UR7, UR40, URZ ;  /* 0x00000028070a72a5 */ /* 0x000fe4000f8e00ff */
[----:B------:R-:W-:Y:S02]  /*5830*/  USHF.R.U32.HI UR12, URZ, UR53, UR5 ;  /* 0x00000035ff0c7299 */ /* 0x000fe40008011605 */
[----:B------:R-:W-:Y:S01]  /*5840*/  USEL UR6, UR37, UR6, !UP0 ;  /* 0x0000000625067287 */ /* 0x000fe2000c000000 */
[----:B------:R-:W-:Y:S02]  /*5850*/  UMOV UR5, UR9 ;  /* 0x0000000900057c82 */ /* 0x000fe40008000000 */
[----:B------:R-:W-:Y:S01]  /*5860*/  UMOV UR10, UR11 ;  /* 0x0000000b000a7c82 */ /* 0x000fe20008000000 */
[----:B------:R-:W-:Y:S02]  /*5870*/  @UP2 USHF.R.U32.HI UR4, URZ, UR41, UR5 ;  /* 0x00000029ff042299 */ /* 0x000fe40008011605 */
[----:B------:R-:W-:Y:S02]  /*5880*/  @UP2 USHF.R.U32.HI UR7, URZ, UR41, UR10 ;  /* 0x00000029ff072299 */ /* 0x000fe4000801160a */
[----:B------:R-:W-:Y:S02]  /*5890*/  UIMAD UR4, UR42, UR4, URZ ;  /* 0x000000042a0472a4 */ /* 0x000fe4000f8e02ff */
        /* <DEDUP_REMOVED lines=8> */
[----:B------:R-:W-:Y:S02]  /*5920*/  USEL UR11, UR6, UR4, !UP2 ;  /* 0x00000004060b7287 */ /* 0x000fe4000d000000 */
[----:B------:R-:W-:Y:S02]  /*5930*/  UIADD3 UR8, UPT, UPT, -UR5, URZ, URZ ;  /* 0x000000ff05087290 */ /* 0x000fe4000fffe1ff */
[----:B------:R-:W-:Y:S01]  /*5940*/  UIADD3 UR10, UPT, UPT, -UR11, URZ, URZ ;  /* 0x000000ff0b0a7290 */ /* 0x000fe2000fffe1ff */
[----:B------:R-:W-:Y:S01]  /*5950*/  @!UP0 UMOV UR4, UR9 ;  /* 0x0000000900048c82 */ /* 0x000fe20008000000 */
[----:B------:R-:W-:Y:S02]  /*5960*/  UIADD3 UR9, UPT, UPT, -UR6, URZ, URZ ;  /* 0x000000ff06097290 */ /* 0x000fe4000fffe1ff */
[----:B------:R-:W-:Y:S02]  /*5970*/  @!UP0 USHF.R.U32.HI UR4, URZ, UR41, UR4 ;  /* 0x00000029ff048299 */ /* 0x000fe40008011604 */
[----:B------:R-:W-:Y:S02]  /*5980*/  UIMAD UR10, UR42, UR10, UR6 ;  /* 0x0000000a2a0a72a4 */ /* 0x000fe4000f8e0206 */
[----:B------:R-:W-:Y:S04]  /*5990*/  @!UP0 USEL UR4, UR5, UR4, !UP2 ;  /* 0x0000000405048287 */ /* 0x000fe8000d000000 */
[----:B------:R-:W-:Y:S02]  /*59a0*/  @!UP0 UIMAD UR10, UR7, UR10, UR4 ;  /* 0x0000000a070a82a4 */ /* 0x000fe4000f8e0204 */
[----:B------:R-:W-:Y:S02]  /*59b0*/  @!UP0 UIADD3 UR11, UPT, UPT, UR11, -UR4, URZ ;  /* 0x800000040b0b8290 */ /* 0x000fe4000fffe0ff */
[----:B------:R-:W-:Y:S02]  /*59c0*/  UIMAD UR7, UR43, UR8, UR38 ;  /* 0x000000082b0772a4 */ /* 0x000fe4000f8e0226 */
[----:B------:R-:W-:Y:S02]  /*59d0*/  @!UP0 UIMAD UR6, UR11, UR42, UR5 ;  /* 0x0000002a0b0682a4 */ /* 0x000fe4000f8e0205 */
[----:B------:R-:W-:Y:S01]  /*59e0*/  UIMAD UR4, UR54, UR9, UR37 ;  /* 0x00000009360472a4 */ /* 0x000fe2000f8e0225 */
[----:B------:R-:W-:Y:S02]  /*59f0*/  @!UP0 UMOV UR5, UR10 ;  /* 0x0000000a00058c82 */ /* 0x000fe40008000000 */
[----:B------:R-:W-:Y:S02]  /*5a00*/  UIMAD UR38, UR5, UR43, UR7 ;  /* 0x0000002b052672a4 */ /* 0x000fe4000f8e0207 */
[----:B------:R-:W-:Y:S11]  /*5a10*/  UIMAD UR37, UR6, UR54, UR4 ;  /* 0x00000036062572a4 */ /* 0x000ff6000f8e0204 */
[----:B------:R-:W-:Y:S01]  /*5a20*/  @!UPT UIADD3 URZ, UPT, UPT, URZ, URZ, URZ ;  /* 0x000000fffffff290 */ /* 0x000fe2000fffe0ff */
.L_x_92:
[----:B------:R-:W-:Y:S01]  /*5a30*/  UISETP.NE.AND UP0, UPT, UR39, 0x1, UPT ;  /* 0x000000012700788c */ /* 0x000fe2000bf05270 */
[----:B------:R-:W-:Y:S01]  /*5a40*/  LOP3.LUT P0, RZ, R50, 0x1b0, RZ, 0xc0, !PT ;  /* 0x000001b032ff7812 */ /* 0x000fe2000780c0ff */
[----:B------:R-:W-:Y:S01]  /*5a50*/  USHF.L.U32 UR50, UR16, 0x6, URZ ;  /* 0x0000000610327899 */ /* 0x000fe200080006ff */
[----:B------:R-:W-:Y:S01]  /*5a60*/  BSSY.RECONVERGENT B6, `(.L_x_93) ;  /* 0x0000034000067945 */ /* 0x000fe20003800200 */
[----:B------:R-:W-:Y:S01]  /*5a70*/  USHF.L.U32 UR49, UR20, 0x7, URZ ;  /* 0x0000000714317899 */ /* 0x000fe200080006ff */
[----:B------:R-:W-:Y:S06]  /*5a80*/  IADD3 R52, PT, PT, R52, 0x1, RZ ;  /* 0x0000000134347810 */ /* 0x000fec0007ffe0ff */
[----:B------:R-:W2:Y:S01]  /*5a90*/  @!UP0 LDCU.128 UR12, c[0x0][0xb10] ;  /* 0x00016200ff0c87ac */ /* 0x000ea20008000c00 */
[----:B------:R-:W3:Y:S01]  /*5aa0*/  @!UP0 LDCU UR5, c[0x0][0xb0c] ;  /* 0x00016180ff0587ac */ /* 0x000ee20008000800 */
[----:B------:R-:W4:Y:S01]  /*5ab0*/  @!UP0 LDCU UR10, c[0x0][0xb20] ;  /* 0x00016400ff0a87ac */ /* 0x000f220008000800 */
[----:B--2---:R-:W-:Y:S02]  /*5ac0*/  UIMAD.WIDE.U32 UR8, UR38, UR12, URZ ;  /* 0x0000000c260872a5 */ /* 0x004fe4000f8e00ff */
[----:B------:R-:W-:Y:S02]  /*5ad0*/  UIMAD.WIDE.U32 UR6, UR37, UR15, URZ ;  /* 0x0000000f250672a5 */ /* 0x000fe4000f8e00ff */
[----:B------:R-:W-:Y:S03]  /*5ae0*/  @!UP0 UISETP.NE.AND UP1, UPT, UR14, 0x1, UPT ;  /* 0x000000010e00888c */ /* 0x000fe6000bf25270 */
[----:B------:R-:W-:Y:S01]  /*5af0*/  @!UP0 UMOV UR4, UR9 ;  /* 0x0000000900048c82 */ /* 0x000fe20008000000 */
[----:B---3--:R-:W-:Y:S02]  /*5b00*/  @!UP0 UISETP.NE.AND UP2, UPT, UR5, 0x1, UPT ;  /* 0x000000010500888c */ /* 0x008fe4000bf45270 */
[----:B------:R-:W-:Y:S01]  /*5b10*/  @!UP0 USHF.R.U32.HI UR4, URZ, UR13, UR4 ;  /* 0x0000000dff048299 */ /* 0x000fe20008011604 */
[----:B------:R-:W-:Y:S02]  /*5b20*/  @!UP0 UMOV UR6, UR7 ;  /* 0x0000000700068c82 */ /* 0x000fe40008000000 */
[----:B----4-:R-:W-:Y:S02]  /*5b30*/  @!UP0 USHF.R.U32.HI UR6, URZ, UR10, UR6 ;  /* 0x0000000aff068299 */ /* 0x010fe40008011606 */
[----:B------:R-:W-:Y:S02]  /*5b40*/  @!UP0 USEL UR7, UR38, UR4, !UP2 ;  /* 0x0000000426078287 */ /* 0x000fe4000d000000 */
[----:B------:R-:W-:Y:S04]  /*5b50*/  @!UP0 USEL UR6, UR37, UR6, !UP1 ;  /* 0x0000000625068287 */ /* 0x000fe8000c800000 */
[----:B------:R-:W-:Y:S02]  /*5b60*/  @!UP0 UIADD3 UR4, UPT, UPT, -UR7, UR6, URZ ;  /* 0x0000000607048290 */ /* 0x000fe4000fffe1ff */
[----:B------:R-:W-:Y:S02]  /*5b70*/  @!UP0 UIADD3 UR6, UPT, UPT, UR7, -UR6, URZ ;  /* 0x8000000607068290 */ /* 0x000fe4000fffe0ff */
[----:B------:R-:W-:Y:S02]  /*5b80*/  @!UP0 UIMAD UR38, UR4, UR5, UR38 ;  /* 0x00000005042682a4 */ /* 0x000fe4000f8e0226 */
[----:B------:R-:W-:Y:S01]  /*5b90*/  @!UP0 UIMAD UR37, UR6, UR14, UR37 ;  /* 0x0000000e062582a4 */ /* 0x000fe2000f8e0225 */
[----:B------:R-:W-:Y:S11]  /*5ba0*/  @!P0 BRA `(.L_x_94) ;  /* 0x00000000007c8947 */ /* 0x000ff60003800000 */
[----:B------:R-:W2:Y:S01]  /*5bb0*/  LDCU.64 UR8, c[0x4][0x80] ;  /* 0x01001000ff0877ac */ /* 0x000ea20008000a00 */
[----:B------:R-:W-:Y:S01]  /*5bc0*/  MOV R2, 0x0 ;  /* 0x0000000000027802 */ /* 0x000fe20000000f00 */
[----:B------:R-:W-:Y:S02]  /*5bd0*/  HFMA2 R12, -RZ, RZ, 0, 5.9604644775390625e-08 ;  /* 0x00000001ff0c7431 */ /* 0x000fe400000001ff */
[----:B------:R-:W-:Y:S01]  /*5be0*/  IMAD.MOV.U32 R8, RZ, RZ, 0x70 ;  /* 0x00000070ff087424 */ /* 0x000fe200078e00ff */
[----:B------:R3:W4:Y:S01]  /*5bf0*/  LDC.64 R14, c[0x4][R2] ;  /* 0x01000000020e7b82 */ /* 0x0007220000000a00 */
[----:B------:R-:W1:Y:S01]  /*5c00*/  LDCU.64 UR6, c[0x4][0x88] ;  /* 0x01001100ff0677ac */ /* 0x000e620008000a00 */
[----:B------:R-:W-:Y:S01]  /*5c10*/  IMAD.MOV.U32 R13, RZ, RZ, RZ ;  /* 0x000000ffff0d7224 */ /* 0x000fe200078e00ff */
[----:B------:R-:W1:Y:S01]  /*5c20*/  LDCU.64 UR4, c[0x4][0x8] ;  /* 0x01000100ff0477ac */ /* 0x000e620008000a00 */
[----:B--2---:R-:W-:Y:S01]  /*5c30*/  MOV R5, UR9 ;  /* 0x0000000900057c02 */ /* 0x004fe20008000f00 */
[----:B------:R-:W-:Y:S01]  /*5c40*/  IMAD.U32 R4, RZ, RZ, UR8 ;  /* 0x00000008ff047e24 */ /* 0x000fe2000f8e00ff */
[----:B-1----:R-:W-:Y:S01]  /*5c50*/  MOV R7, UR7 ;  /* 0x0000000700077c02 */ /* 0x002fe20008000f00 */
[----:B------:R-:W-:Y:S01]  /*5c60*/  IMAD.U32 R6, RZ, RZ, UR6 ;  /* 0x00000006ff067e24 */ /* 0x000fe2000f8e00ff */
[----:B------:R-:W-:Y:S01]  /*5c70*/  MOV R11, UR5 ;  /* 0x00000005000b7c02 */ /* 0x000fe20008000f00 */
[----:B------:R-:W-:Y:S02]  /*5c80*/  IMAD.U32 R10, RZ, RZ, UR4 ;  /* 0x00000004ff0a7e24 */ /* 0x000fe4000f8e00ff */
[----:B------:R-:W-:Y:S07]  /*5c90*/  LEPC R20, `(.L_x_95) ;  /* 0x000000001014794e */ /* 0x000fee0000000000 */
[----:B---345:R-:W-:Y:S05]  /*5ca0*/  CALL.ABS.NOINC R14 ;  /* 0x000000000e007343 */ /* 0x038fea0003c00000 */
.L_x_95:
[----:B------:R-:W1:Y:S01]  /*5cb0*/  LDCU.64 UR8, c[0x4][0x80] ;  /* 0x01001000ff0877ac */ /* 0x000e620008000a00 */
[----:B------:R-:W2:Y:S01]  /*5cc0*/  LDC.64 R2, c[0x4][R2] ;  /* 0x0100000002027b82 */ /* 0x000ea20000000a00 */
[----:B------:R-:W-:Y:S02]  /*5cd0*/  HFMA2 R12, -RZ, RZ, 0, 5.9604644775390625e-08 ;  /* 0x00000001ff0c7431 */ /* 0x000fe400000001ff */
[----:B------:R-:W-:Y:S02]  /*5ce0*/  IMAD.MOV.U32 R8, RZ, RZ, 0x70 ;  /* 0x00000070ff087424 */ /* 0x000fe400078e00ff */
[----:B------:R-:W-:Y:S01]  /*5cf0*/  IMAD.MOV.U32 R13, RZ, RZ, RZ ;  /* 0x000000ffff0d7224 */ /* 0x000fe200078e00ff */
[----:B------:R-:W3:Y:S01]  /*5d00*/  LDCU.64 UR6, c[0x4][0x88] ;  /* 0x01001100ff0677ac */ /* 0x000ee20008000a00 */
[----:B------:R-:W4:Y:S01]  /*5d10*/  LDCU.64 UR4, c[0x4][0x8] ;  /* 0x01000100ff0477ac */ /* 0x000f220008000a00 */
[----:B-1----:R-:W-:Y:S02]  /*5d20*/  MOV R4, UR8 ;  /* 0x0000000800047c02 */ /* 0x002fe40008000f00 */
[----:B------:R-:W-:Y:S02]  /*5d30*/  MOV R5, UR9 ;  /* 0x0000000900057c02 */ /* 0x000fe40008000f00 */
[----:B---3--:R-:W-:Y:S01]  /*5d40*/  MOV R7, UR7 ;  /* 0x0000000700077c02 */ /* 0x008fe20008000f00 */
[----:B------:R-:W-:Y:S01]  /*5d50*/  IMAD.U32 R6, RZ, RZ, UR6 ;  /* 0x00000006ff067e24 */ /* 0x000fe2000f8e00ff */
[----:B----4-:R-:W-:Y:S01]  /*5d60*/  MOV R11, UR5 ;  /* 0x00000005000b7c02 */ /* 0x010fe20008000f00 */
[----:B------:R-:W-:Y:S02]  /*5d70*/  IMAD.U32 R10, RZ, RZ, UR4 ;  /* 0x00000004ff0a7e24 */ /* 0x000fe4000f8e00ff */
[----:B------:R-:W-:Y:S07]  /*5d80*/  LEPC R20, `(.L_x_94) ;  /* 0x000000001014794e */ /* 0x000fee0000000000 */
[----:B--2---:R-:W-:Y:S05]  /*5d90*/  CALL.ABS.NOINC R2 ;  /* 0x0000000002007343 */ /* 0x004fea0003c00000 */
.L_x_94:
[----:B------:R-:W-:Y:S05]  /*5da0*/  BSYNC.RECONVERGENT B6 ;  /* 0x0000000000067941 */ /* 0x000fea0003800200 */
.L_x_93:
[----:B------:R-:W-:Y:S01]  /*5db0*/  R2UR UR4, R49 ;  /* 0x00000000310472ca */ /* 0x000fe200000e0000 */
[----:B------:R-:W-:Y:S01]  /*5dc0*/  UISETP.NE.U32.AND UP0, UPT, UR62, URZ, UPT ;  /* 0x000000ff3e00728c */ /* 0x000fe2000bf05070 */
[----:B------:R-:W-:Y:S02]  /*5dd0*/  ISETP.NE.U32.AND P4, PT, R42, RZ, PT ;  /* 0x000000ff2a00720c */ /* 0x000fe40003f85070 */
[----:B------:R-:W-:Y:S01]  /*5de0*/  ISETP.NE.U32.AND P2, PT, RZ, UR56, PT ;  /* 0x00000038ff007c0c */ /* 0x000fe2000bf45070 */
[----:B------:R-:W-:Y:S01]  /*5df0*/  UISETP.NE.AND.EX UP1, UPT, UR63, URZ, UPT, UP0 ;  /* 0x000000ff3f00728c */ /* 0x000fe2000bf25300 */
[----:B------:R-:W-:Y:S01]  /*5e00*/  ISETP.NE.AND.EX P4, PT, R43, RZ, PT, P4 ;  /* 0x000000ff2b00720c */ /* 0x000fe20003f85340 */
[----:B------:R-:W-:Y:S01]  /*5e10*/  UPLOP3.LUT UP0, UPT, UPT, UPT, UPT, 0x40, 0x4 ;  /* 0x000000000004789c */ /* 0x000fe20003f0e870 */
[----:B------:R-:W-:Y:S05]  /*5e20*/  ISETP.NE.AND.EX P2, PT, RZ, UR57, PT, P2 ;  /* 0x00000039ff007c0c */ /* 0x000fea000bf45320 */
[----:B------:R-:W-:Y:S06]  /*5e30*/  UISETP.NE.AND UP2, UPT, UR4, URZ, UPT ;  /* 0x000000ff0400728c */ /* 0x000fec000bf45270 */
[----:B------:R-:W-:Y:S05]  /*5e40*/  PLOP3.LUT P1, PT, PT, PT, UP2, 0x80, 0x8 ;  /* 0x000000000008781c */ /* 0x000fea0003f2f028 */
[----:B------:R-:W-:Y:S06]  /*5e50*/  @UP2 UPLOP3.LUT UP0, UPT, UPT, UPT, UP1, 0x80, 0x8 ;  /* 0x000000000008289c */ /* 0x000fec0003f0f010 */
[----:B------:R-:W-:Y:S01]  /*5e60*/  PLOP3.LUT P0, PT, PT, PT, UP0, 0x80, 0x8 ;  /* 0x000000000008781c */ /* 0x000fe20003f0f008 */
[----:B------:R-:W-:Y:S01]  /*5e70*/  @!UPT UIADD3 URZ, UPT, UPT, URZ, URZ, URZ ;  /* 0x000000fffffff290 */ /* 0x000fe2000fffe0ff */
[----:B------:R-:W-:Y:S11]  /*5e80*/  BRA.U !UP1, `(.L_x_96) ;  /* 0x00000001093c7547 */ /* 0x000ff6000b800000 */
[----:B------:R-:W-:Y:S01]  /*5e90*/  UISETP.NE.U32.AND UP0, UPT, UR56, URZ, UPT ;  /* 0x000000ff3800728c */ /* 0x000fe2000bf05070 */
[----:B-1----:R-:W-:Y:S01]  /*5ea0*/  HFMA2 R0, -RZ, RZ, 0, 5.9604644775390625e-08 ;  /* 0x00000001ff007431 */ /* 0x002fe200000001ff */
[----:B------:R-:W1:Y:S01]  /*5eb0*/  LDCU.64 UR8, c[0x0][0x358] ;  /* 0x00006b00ff0877ac */ /* 0x000e620008000a00 */
[----:B------:R-:W-:Y:S01]  /*5ec0*/  IMAD.MOV.U32 R45, RZ, RZ, 0x1 ;  /* 0x00000001ff2d7424 */ /* 0x000fe200078e00ff */
[----:B------:R-:W-:Y:S06]  /*5ed0*/  UISETP.NE.AND.EX UP0, UPT, UR57, URZ, UPT, UP0 ;  /* 0x000000ff3900728c */ /* 0x000fec000bf05300 */
[----:B------:R-:W-:Y:S05]  /*5ee0*/  PLOP3.LUT P3, PT, PT, PT, UP0, 0x80, 0x8 ;  /* 0x000000000008781c */ /* 0x000fea0003f6f008 */
[----:B------:R-:W2:Y:S01]  /*5ef0*/  @UP0 LDCU.64 UR4, c[0x0][0x888] ;  /* 0x00011100ff0407ac */ /* 0x000ea20008000a00 */
[----:B------:R-:W-:Y:S07]  /*5f00*/  @UP0 UIMAD UR6, UR36, UR62, URZ ;  /* 0x0000003e240602a4 */ /* 0x000fee000f8e02ff */
[----:B------:R-:W-:Y:S01]  /*5f10*/  @!P3 PRMT R45, R0, 0x7610, R45 ;  /* 0x00007610002db816 */ /* 0x000fe2000000002d */
[----:B--2---:R-:W-:Y:S06]  /*5f20*/  @UP0 UIMAD.WIDE UR4, UR6, 0x4, UR4 ;  /* 0x00000004060408a5 */ /* 0x004fec000f8e0204 */
[----:B------:R-:W-:Y:S01]  /*5f30*/  IMAD.U32 R2, RZ, RZ, UR4 ;  /* 0x00000004ff027e24 */ /* 0x000fe2000f8e00ff */
[----:B------:R-:W-:Y:S04]  /*5f40*/  MOV R3, UR5 ;  /* 0x0000000500037c02 */ /* 0x000fe80008000f00 */
[----:B------:R-:W2:Y:S01]  /*5f50*/  @!UP0 LDCU UR4, c[0x0][0x880] ;  /* 0x00011000ff0487ac */ /* 0x000ea20008000800 */
[----:B-1---5:R3:W5:Y:S02]  /*5f60*/  @P3 LDG.E R27, desc[UR8][R2.64] ;  /* 0x00000008021b3981 */ /* 0x022764000c1e1900 */
[----:B--23--:R-:W-:Y:S02]  /*5f70*/  @!P3 IMAD.U32 R27, RZ, RZ, UR4 ;  /* 0x00000004ff1bbe24 */ /* 0x00cfe4000f8e00ff */
.L_x_96:
[----:B------:R-:W-:Y:S05]  /*5f80*/  @!P4 BRA `(.L_x_97) ;  /* 0x000000000024c947 */ /* 0x000fea0003800000 */
[----:B------:R-:W-:Y:S01]  /*5f90*/  ISETP.NE.U32.AND P3, PT, R40, RZ, PT ;  /* 0x000000ff2800720c */ /* 0x000fe20003f65070 */
[----:B------:R-:W2:Y:S03]  /*5fa0*/  LDCU.64 UR4, c[0x0][0x358] ;  /* 0x00006b00ff0477ac */ /* 0x000ea60008000a00 */
[----:B------:R-:W-:Y:S11]  /*5fb0*/  ISETP.NE.AND.EX P3, PT, R41, RZ, PT, P3 ;  /* 0x000000ff2900720c */ /* 0x000ff60003f65330 */
[----:B------:R-:W-:Y:S02]  /*5fc0*/  @!UPT UIADD3 URZ, UPT, UPT, URZ, URZ, URZ ;  /* 0x000000fffffff290 */ /* 0x000fe4000fffe0ff */
[----:B------:R-:W3:Y:S01]  /*5fd0*/  @P3 LDC.64 R2, c[0x0][0x8a8] ;  /* 0x00022a00ff023b82 */ /* 0x000ee20000000a00 */
[----:B-1----:R-:W-:Y:S04]  /*5fe0*/  @P3 IMAD R0, R42, UR36, RZ ;  /* 0x000000242a003c24 */ /* 0x002fe8000f8e02ff */
[----:B---3--:R-:W-:Y:S05]  /*5ff0*/  @P3 IMAD.WIDE R2, R0, 0x4, R2 ;  /* 0x0000000400023825 */ /* 0x008fea00078e0202 */
[----:B--2--5:R2:W5:Y:S02]  /*6000*/  @P3 LDG.E R24, desc[UR4][R2.64] ;  /* 0x0000000402183981 */ /* 0x024564000c1e1900 */
[----:B--2---:R-:W3:Y:S02]  /*6010*/  @!P3 LDC R24, c[0x0][0x8a0] ;  /* 0x00022800ff18bb82 */ /* 0x004ee40000000800 */
.L_x_97:
[----:B-----5:R-:W-:Y:S01]  /*6020*/  FSETP.NEU.AND P3, PT, R27, RZ, PT ;  /* 0x000000ff1b00720b */ /* 0x020fe20003f6d000 */
[----:B------:R-:W-:Y:S01]  /*6030*/  IMAD.SHL.U32 R62, R44, 0x2, RZ ;  /* 0x000000022c3e7824 */ /* 0x000fe200078e00ff */
[----:B------:R-:W-:Y:S01]  /*6040*/  SEL R4, RZ, 0xffffffff, P2 ;  /* 0xffffffffff047807 */ /* 0x000fe20001000000 */
[----:B------:R-:W-:Y:S01]  /*6050*/  BSSY B1, `(.L_x_98) ;  /* 0x0000036000017945 */ /* 0x000fe20003800000 */
[----:B------:R-:W-:Y:S01]  /*6060*/  @P1 LOP3.LUT P2, RZ, R45, 0xff, RZ, 0xc0, !PT ;  /* 0x000000ff2dff1812 */ /* 0x000fe2000784c0ff */
[----:B------:R-:W-:Y:S01]  /*6070*/  VIADD R60, R62, UR44 ;  /* 0x0000002c3e3c7c36 */ /* 0x000fe20008000000 */
[----:B-1----:R-:W-:Y:S01]  /*6080*/  @P1 SEL R0, RZ, 0xffffffff, P3 ;  /* 0xffffffffff001807 */ /* 0x002fe20001800000 */
[----:B------:R-:W-:Y:S01]  /*6090*/  IMAD.MOV.U32 R63, RZ, RZ, 0x1 ;  /* 0x00000001ff3f7424 */ /* 0x000fe200078e00ff */
[----:B------:R-:W-:Y:S01]  /*60a0*/  LOP3.LUT R55, R55, 0x1, RZ, 0x3c, !PT ;  /* 0x0000000137377812 */ /* 0x000fe200078e3cff */
[----:B------:R-:W-:Y:S01]  /*60b0*/  IMAD.MOV.U32 R61, RZ, RZ, RZ ;  /* 0x000000ffff3d7224 */ /* 0x000fe200078e00ff */
[----:B------:R-:W-:Y:S02]  /*60c0*/  @P0 SEL R0, R4, R0, !P2 ;  /* 0x0000000004000207 */ /* 0x000fe40005000000 */
[----:B------:R-:W-:Y:S02]  /*60d0*/  CS2R R38, SRZ ;  /* 0x0000000000267805 */ /* 0x000fe4000001ff00 */
[----:B------:R-:W-:Y:S02]  /*60e0*/  LEA R26, R22, UR44, 0x3 ;  /* 0x0000002c161a7c11 */ /* 0x000fe4000f8e18ff */
[----:B------:R-:W-:Y:S02]  /*60f0*/  CS2R R36, SRZ ;  /* 0x0000000000247805 */ /* 0x000fe4000001ff00 */
[----:B------:R-:W-:Y:S02]  /*6100*/  @P1 LOP3.LUT R0, R0, 0x1, RZ, 0xc0, !PT ;  /* 0x0000000100001812 */ /* 0x000fe400078ec0ff */
[----:B------:R-:W-:Y:S02]  /*6110*/  CS2R R30, SRZ ;  /* 0x00000000001e7805 */ /* 0x000fe4000001ff00 */
[----:B------:R-:W-:Y:S02]  /*6120*/  SHF.L.U32 R2, R54, 0x1f, RZ ;  /* 0x0000001f36027819 */ /* 0x000fe400000006ff */
[----:B------:R-:W-:Y:S02]  /*6130*/  CS2R R28, SRZ ;  /* 0x00000000001c7805 */ /* 0x000fe4000001ff00 */
[----:B------:R-:W-:Y:S01]  /*6140*/  ISETP.NE.U32.OR P5, PT, R0, 0x1, !P1 ;  /* 0x000000010000780c */ /* 0x000fe20004fa5470 */
[----:B------:R-:W-:Y:S01]  /*6150*/  IMAD.IADD R59, R56, 0x1, R60 ;  /* 0x00000001383b7824 */ /* 0x000fe200078e023c */
[----:B------:R-:W-:Y:S02]  /*6160*/  PLOP3.LUT P2, PT, PT, PT, UP1, 0x80, 0x8 ;  /* 0x000000000008781c */ /* 0x000fe40003f4f018 */
[----:B------:R-:W-:Y:S02]  /*6170*/  LEA.HI R25, R22, R22, RZ, 0x1 ;  /* 0x0000001616197211 */ /* 0x000fe400078f08ff */
[----:B------:R-:W-:Y:S02]  /*6180*/  LOP3.LUT P4, R51, R45, 0xff, RZ, 0xc0, !PT ;  /* 0x000000ff2d337812 */ /* 0x000fe4000788c0ff */
[----:B------:R-:W-:Y:S02]  /*6190*/  SEL R3, RZ, 0xffffffff, P3 ;  /* 0xffffffffff037807 */ /* 0x000fe40001800000 */
[----:B------:R-:W-:Y:S03]  /*61a0*/  P2R R58, PR, RZ, 0x20 ;  /* 0x00000020ff3a7803 */ /* 0x000fe60000000000 */
[----:B------:R-:W-:Y:S02]  /*61b0*/  @P5 SHF.L.U32 R0, R55, 0x1f, RZ ;  /* 0x0000001f37005819 */ /* 0x000fe400000006ff */
[----:B------:R-:W-:Y:S02]  /*61c0*/  @P2 SEL R3, R4, R3, !P4 ;  /* 0x0000000304032207 */ /* 0x000fe40006000000 */
[----:B------:R1:W2:Y:S02]  /*61d0*/  @P5 SYNCS.PHASECHK.TRANS64.TRYWAIT P1, [UR44+0x50], R0 ;  /* 0x00005000ff0055a7 */ /* 0x0002a4000802112c */
[----:B------:R-:W-:Y:S04]  /*61e0*/  LOP3.LUT R3, R3, 0x1, RZ, 0xc0, !PT ;  /* 0x0000000103037812 */ /* 0x000fe800078ec0ff */
[----:B------:R-:W-:Y:S04]  /*61f0*/  ISETP.NE.U32.AND P2, PT, R3, 0x1, PT ;  /* 0x000000010300780c */ /* 0x000fe80003f45070 */
[----:B------:R-:W-:Y:S01]  /*6200*/  P2R R64, PR, RZ, 0x4 ;  /* 0x00000004ff407803 */ /* 0x000fe20000000000 */
[----:B------:R4:W3:Y:S01]  /*6210*/  SYNCS.PHASECHK.TRANS64.TRYWAIT P0, [R26+URZ+0xc0], R2 ;  /* 0x0000c0021a0075a7 */ /* 0x0008e200080011ff */
[C---:B-1----:R-:W-:Y:S01]  /*6220*/  IMAD.SHL.U32 R0, R25.reuse, 0x40, RZ ;  /* 0x0000004019007824 */ /* 0x042fe200078e00ff */
[----:B------:R-:W-:Y:S04]  /*6230*/  LOP3.LUT R25, R25, 0xffe, RZ, 0xc0, !PT ;  /* 0x00000ffe19197812 */ /* 0x000fe800078ec0ff */
[----:B------:R-:W-:Y:S01]  /*6240*/  LOP3.LUT R0, R0, 0xffffff80, RZ, 0xc0, !PT ;  /* 0xffffff8000007812 */ /* 0x000fe200078ec0ff */
[----:B------:R-:W-:Y:S04]  /*6250*/  IMAD.IADD R25, R22, 0x1, -R25 ;  /* 0x0000000116197824 */ /* 0x000fe800078e0a19 */
[----:B------:R-:W-:Y:S04]  /*6260*/  IMAD.IADD R0, R23, 0x1, R0 ;  /* 0x0000000117007824 */ /* 0x000fe800078e0200 */
[----:B------:R-:W-:Y:S01]  /*6270*/  IMAD R25, R25, 0x100000, R0 ;  /* 0x0010000019197824 */ /* 0x000fe200078e0200 */
[----:B--2---:R-:W-:Y:S01]  /*6280*/  @P5 SEL R63, RZ, 0x1, !P1 ;  /* 0x00000001ff3f5807 */ /* 0x004fe20004800000 */
[----:B----4-:R-:W-:Y:S06]  /*6290*/  @!P5 BRA `(.L_x_99) ;  /* 0x000000000044d947 */ /* 0x010fec0003800000 */
[----:B------:R-:W-:Y:S01]  /*62a0*/  IMAD.MOV.U32 R38, RZ, RZ, RZ ;  /* 0x000000ffff267224 */ /* 0x000fe200078e00ff */
[----:B------:R-:W-:Y:S01]  /*62b0*/  ISETP.NE.AND P1, PT, R63, RZ, PT ;  /* 0x000000ff3f00720c */ /* 0x000fe20003f25270 */
[----:B------:R-:W-:Y:S01]  /*62c0*/  BSSY B0, `(.L_x_100) ;  /* 0x0000008000007945 */ /* 0x000fe20003800000 */
[----:B------:R-:W-:Y:S02]  /*62d0*/  CS2R R30, SRZ ;  /* 0x00000000001e7805 */ /* 0x000fe4000001ff00 */
[----:B------:R-:W-:Y:S02]  /*62e0*/  CS2R R28, SRZ ;  /* 0x00000000001c7805 */ /* 0x000fe4000001ff00 */
[----:B------:R-:W-:Y:S07]  /*62f0*/  CS2R R36, SRZ ;  /* 0x0000000000247805 */ /* 0x000fee000001ff00 */
[----:B------:R-:W-:Y:S05]  /*6300*/  @P1 BRA `(.L_x_101) ;  /* 0x00000000000c1947 */ /* 0x000fea0003800000 */
[----:B------:R-:W-:Y:S04]  /*6310*/  SHF.L.U32 R3, R55, 0x1f, RZ ;  /* 0x0000001f37037819 */ /* 0x000fe800000006ff */
[----:B------:R-:W1:Y:S02]  /*6320*/  SYNCS.PHASECHK.TRANS64.TRYWAIT P1, [UR44+0x50], R3 ;  /* 0x00005003ff0075a7 */ /* 0x000e64000802112c */
[----:B-1----:R-:W-:Y:S05]  /*6330*/  @!P1 BRA `(.L_x_102) ;  /* 0x0000002c00cc9947 */ /* 0x002fea0003800000 */
.L_x_101:
[----:B------:R-:W-:Y:S05]  /*6340*/  BSYNC B0 ;  /* 0x0000000000007941 */ /* 0x000fea0003800000 */
.L_x_100:
[----:B------:R-:W-:Y:S01]  /*6350*/  ISETP.NE.AND P1, PT, R64, RZ, PT ;  /* 0x000000ff4000720c */ /* 0x000fe20003f25270 */
[----:B------:R-:W-:Y:S11]  /*6360*/  HFMA2 R61, -RZ, RZ, 0, 5.9604644775390625e-08 ;  /* 0x00000001ff3d7431 */ /* 0x000ff600000001ff */
[----:B------:R-:W-:Y:S01]  /*6370*/  @!UPT UIADD3 URZ, UPT, UPT, URZ, URZ, URZ ;  /* 0x000000fffffff290 */ /* 0x000fe2000fffe0ff */
[----:B------:R-:W-:Y:S05]  /*6380*/  @P1 WARPSYNC.ALL ;  /* 0x0000000000001948 */ /* 0x000fea0003800000 */
[----:B------:R2:W4:Y:S04]  /*6390*/  @P1 LDSM.16.M88.4 R28, [R62+UR44+0x200] ;  /* 0x0002002c3e1c183b */ /* 0x0005280008000200 */
[----:B------:R2:W1:Y:S02]  /*63a0*/  @P1 LDSM.16.M88.4 R36, [R59+0x200] ;  /* 0x000200003b24183b */ /* 0x0004640000000200 */
.L_x_99:
[----:B------:R-:W-:Y:S05]  /*63b0*/  BSYNC B1 ;  /* 0x0000000000017941 */ /* 0x000fea0003800000 */
.L_x_98:
[----:B-1----:R-:W-:Y:S04]  /*63c0*/  SHF.R.U32.HI R0, RZ, 0x15, R25 ;  /* 0x00000015ff007819 */ /* 0x002fe80000011619 */
[----:B------:R-:W-:Y:S01]  /*63d0*/  LOP3.LUT P1, RZ, R0, 0x3, R46, 0x48, !PT ;  /* 0x0000000300ff7812 */ /* 0x000fe2000782482e */
[----:B------:R-:W-:Y:S01]  /*63e0*/  @!UPT UIADD3 URZ, UPT, UPT, URZ, URZ, URZ ;  /* 0x000000fffffff290 */ /* 0x000fe2000fffe0ff */
[----:B---3--:R-:W-:Y:S11]  /*63f0*/  @P0 BRA `(.L_x_103) ;  /* 0x0000000000080947 */ /* 0x008ff60003800000 */
[----:B------:R-:W1:Y:S02]  /*6400*/  SYNCS.PHASECHK.TRANS64.TRYWAIT P0, [R26+URZ+0xc0], R2 ;  /* 0x0000c0021a0075a7 */ /* 0x000e6400080011ff */
[----:B-1----:R-:W-:Y:S05]  /*6410*/  @!P0 BRA `(.L_x_104) ;  /* 0x0000002c00ac8947 */ /* 0x002fea0003800000 */
.L_x_103:
[----:B------:R-:W-:Y:S05]  /*6420*/  @!P1 BRA `(.L_x_105) ;  /* 0x0000000000409947 */ /* 0x000fea0003800000 */
[----:B------:R-:W3:Y:S01]  /*6430*/  LDCU.64 UR8, c[0x4][0x70] ;  /* 0x01000e00ff0877ac */ /* 0x000ee20008000a00 */
[----:B------:R-:W-:Y:S01]  /*6440*/  MOV R3, 0x0 ;  /* 0x0000000000037802 */ /* 0x000fe20000000f00 */
[----:B------:R-:W-:Y:S02]  /*6450*/  HFMA2 R12, -RZ, RZ, 0, 5.9604644775390625e-08 ;  /* 0x00000001ff0c7431 */ /* 0x000fe400000001ff */
[----:B------:R-:W-:Y:S02]  /*6460*/  IMAD.MOV.U32 R8, RZ, RZ, 0x192 ;  /* 0x00000192ff087424 */ /* 0x000fe400078e00ff */
[----:B------:R-:W-:Y:S01]  /*6470*/  IMAD.MOV.U32 R13, RZ, RZ, RZ ;  /* 0x000000ffff0d7224 */ /* 0x000fe200078e00ff */
[----:B------:R-:W5:Y:S01]  /*6480*/  LDCU.64 UR6, c[0x4][0x78] ;  /* 0x01000f00ff0677ac */ /* 0x000f620008000a00 */
[----:B-1----:R-:W1:Y:S01]  /*6490*/  LDC.64 R2, c[0x4][R3] ;  /* 0x0100000003027b82 */ /* 0x002e620000000a00 */
[----:B------:R-:W2:Y:S01]  /*64a0*/  LDCU.64 UR4, c[0x4][0x10] ;  /* 0x01000200ff0477ac */ /* 0x000ea20008000a00 */
[----:B---3--:R-:W-:Y:S01]  /*64b0*/  MOV R5, UR9 ;  /* 0x0000000900057c02 */ /* 0x008fe20008000f00 */
[----:B------:R-:W-:Y:S01]  /*64c0*/  IMAD.U32 R4, RZ, RZ, UR8 ;  /* 0x00000008ff047e24 */ /* 0x000fe2000f8e00ff */
[----:B-----5:R-:W-:Y:S01]  /*64d0*/  MOV R7, UR7 ;  /* 0x0000000700077c02 */ /* 0x020fe20008000f00 */
[----:B------:R-:W-:Y:S01]  /*64e0*/  IMAD.U32 R6, RZ, RZ, UR6 ;  /* 0x00000006ff067e24 */ /* 0x000fe2000f8e00ff */
[----:B--2---:R-:W-:Y:S01]  /*64f0*/  MOV R11, UR5 ;  /* 0x00000005000b7c02 */ /* 0x004fe20008000f00 */
[----:B------:R-:W-:Y:S02]  /*6500*/  IMAD.U32 R10, RZ, RZ, UR4 ;  /* 0x00000004ff0a7e24 */ /* 0x000fe4000f8e00ff */
[----:B------:R-:W-:Y:S07]  /*6510*/  LEPC R20, `(.L_x_105) ;  /* 0x000000001014794e */ /* 0x000fee0000000000 */
[----:B-1--4-:R-:W-:Y:S05]  /*6520*/  CALL.ABS.NOINC R2 ;  /* 0x0000000002007343 */ /* 0x012fea0003c00000 */
.L_x_105:
[----:B----4-:R-:W-:Y:S01]  /*6530*/  SHF.L.U32 R3, R28, 0x10, RZ ;  /* 0x000000101c037819 */ /* 0x010fe200000006ff */
[----:B------:R-:W-:Y:S05]  /*6540*/  WARPSYNC.ALL ;  /* 0x0000000000007948 */ /* 0x000fea0003800000 */
[----:B------:R-:W-:Y:S01]  /*6550*/  R2UR UR4, R25 ;  /* 0x00000000190472ca */ /* 0x000fe200000e0000 */
[----:B------:R-:W-:Y:S01]  /*6560*/  BSSY.RECONVERGENT B0, `(.L_x_106) ;  /* 0x000004e000007945 */ /* 0x000fe20003800200 */
[C---:B------:R-:W-:Y:S02]  /*6570*/  SHF.L.U32 R20, R29.reuse, 0x10, RZ ;  /* 0x000000101d147819 */ /* 0x040fe400000006ff */
[----:B------:R-:W-:Y:S02]  /*6580*/  LOP3.LUT R21, R29, 0xffff0000, RZ, 0xc0, !PT ;  /* 0xffff00001d157812 */ /* 0x000fe400078ec0ff */
[----:B------:R-:W-:Y:S07]  /*6590*/  ISETP.NE.AND P0, PT, R57, RZ, PT ;  /* 0x000000ff3900720c */ /* 0x000fee0003f05270 */
[----:B------:R-:W3:Y:S02]  /*65a0*/  LDTM.16dp256bit.x4 R4, tmem[UR4] ;  /* 0x00000004000479ee */ /* 0x000ee40008120000 */
[----:B---3--:R-:W-:Y:S01]  /*65b0*/  FMUL R0, R24, R4 ;  /* 0x0000000418007220 */ /* 0x008fe20000400000 */
[----:B------:R-:W-:Y:S01]  /*65c0*/  LOP3.LUT R4, R28, 0xffff0000, RZ, 0xc0, !PT ;  /* 0xffff00001c047812 */ /* 0x000fe200078ec0ff */
[C---:B-1----:R-:W-:Y:S01]  /*65d0*/  FMUL R2, R24.reuse, R5 ;  /* 0x0000000518027220 */ /* 0x042fe20000400000 */
[C---:B------:R-:W-:Y:S01]  /*65e0*/  FMUL R7, R24.reuse, R7 ;  /* 0x0000000718077220 */ /* 0x040fe20000400000 */
[C---:B------:R-:W-:Y:S01]  /*65f0*/  FFMA R0, R27.reuse, R3, R0 ;  /* 0x000000031b007223 */ /* 0x040fe20000000000 */
[C---:B------:R-:W-:Y:S01]  /*6600*/  FMUL R3, R24.reuse, R6 ;  /* 0x0000000618037220 */ /* 0x040fe20000400000 */
[C---:B------:R-:W-:Y:S01]  /*6610*/  FFMA R2, R27.reuse, R4, R2 ;  /* 0x000000041b027223 */ /* 0x040fe20000000002 */
[C---:B------:R-:W-:Y:S01]  /*6620*/  FMUL R4, R24.reuse, R8 ;  /* 0x0000000818047220 */ /* 0x040fe20000400000 */
[C---:B------:R-:W-:Y:S01]  /*6630*/  FMUL R8, R24.reuse, R12 ;  /* 0x0000000c18087220 */ /* 0x040fe20000400000 */
[----:B------:R-:W-:Y:S01]  /*6640*/  FMUL R12, R24, R16 ;  /* 0x00000010180c7220 */ /* 0x000fe20000400000 */
[----:B------:R-:W-:Y:S01]  /*6650*/  SHF.L.U32 R16, R30, 0x10, RZ ;  /* 0x000000101e107819 */ /* 0x000fe200000006ff */
[C---:B------:R-:W-:Y:S01]  /*6660*/  FFMA R3, R27.reuse, R20, R3 ;  /* 0x000000141b037223 */ /* 0x040fe20000000003 */
[----:B------:R-:W-:Y:S01]  /*6670*/  F2FP.BF16.F32.PACK_AB R32, R2, R0 ;  /* 0x000000000220723e */ /* 0x000fe200000010ff */
[C---:B------:R-:W-:Y:S01]  /*6680*/  FFMA R7, R27.reuse, R21, R7 ;  /* 0x000000151b077223 */ /* 0x040fe20000000007 */
[----:B------:R-:W-:Y:S01]  /*6690*/  LOP3.LUT R0, R30, 0xffff0000, RZ, 0xc0, !PT ;  /* 0xffff00001e007812 */ /* 0x000fe200078ec0ff */
[----:B------:R-:W-:Y:S01]  /*66a0*/  FFMA R4, R27, R16, R4 ;  /* 0x000000101b047223 */ /* 0x000fe20000000004 */
[C---:B------:R-:W-:Y:S01]  /*66b0*/  SHF.L.U32 R2, R31.reuse, 0x10, RZ ;  /* 0x000000101f027819 */ /* 0x040fe200000006ff */
[C---:B------:R-:W-:Y:S01]  /*66c0*/  FMUL R5, R24.reuse, R9 ;  /* 0x0000000918057220 */ /* 0x040fe20000400000 */
[----:B------:R-:W-:Y:S01]  /*66d0*/  LOP3.LUT R16, R31, 0xffff0000, RZ, 0xc0, !PT ;  /* 0xffff00001f107812 */ /* 0x000fe200078ec0ff */
[----:B------:R-:W-:Y:S01]  /*66e0*/  FMUL R6, R24, R10 ;  /* 0x0000000a18067220 */ /* 0x000fe20000400000 */
[----:B------:R-:W-:Y:S01]  /*66f0*/  F2FP.BF16.F32.PACK_AB R33, R7, R3 ;  /* 0x000000030721723e */ /* 0x000fe200000010ff */
[C---:B------:R-:W-:Y:S01]  /*6700*/  FFMA R5, R27.reuse, R0, R5 ;  /* 0x000000001b057223 */ /* 0x040fe20000000005 */
[C---:B------:R-:W-:Y:S01]  /*6710*/  SHF.L.U32 R0, R36.reuse, 0x10, RZ ;  /* 0x0000001024007819 */ /* 0x040fe200000006ff */
[----:B------:R-:W-:Y:S01]  /*6720*/  FFMA R6, R27, R2, R6 ;  /* 0x000000021b067223 */ /* 0x000fe20000000006 */
[----:B------:R-:W-:Y:S01]  /*6730*/  LOP3.LUT R2, R36, 0xffff0000, RZ, 0xc0, !PT ;  /* 0xffff000024027812 */ /* 0x000fe200078ec0ff */
[C---:B------:R-:W-:Y:S01]  /*6740*/  FMUL R11, R24.reuse, R11 ;  /* 0x0000000b180b7220 */ /* 0x040fe20000400000 */
[----:B------:R-:W-:Y:S01]  /*6750*/  SHF.L.U32 R3, R37, 0x10, RZ ;  /* 0x0000001025037819 */ /* 0x000fe200000006ff */
[C---:B------:R-:W-:Y:S01]  /*6760*/  FMUL R9, R24.reuse, R13 ;  /* 0x0000000d18097220 */ /* 0x040fe20000400000 */
[----:B------:R-:W-:Y:S01]  /*6770*/  F2FP.BF16.F32.PACK_AB R34, R5, R4 ;  /* 0x000000040522723e */ /* 0x000fe200000010ff */
[C---:B------:R-:W-:Y:S01]  /*6780*/  FMUL R10, R24.reuse, R14 ;  /* 0x0000000e180a7220 */ /* 0x040fe20000400000 */
[C---:B------:R-:W-:Y:S01]  /*6790*/  FFMA R11, R27.reuse, R16, R11 ;  /* 0x000000101b0b7223 */ /* 0x040fe2000000000b */
[C---:B------:R-:W-:Y:S01]  /*67a0*/  FFMA R8, R27.reuse, R0, R8 ;  /* 0x000000001b087223 */ /* 0x040fe20000000008 */
[----:B------:R-:W-:Y:S01]  /*67b0*/  FFMA R9, R27, R2, R9 ;  /* 0x000000021b097223 */ /* 0x000fe20000000009 */
[----:B------:R-:W-:Y:S01]  /*67c0*/  LOP3.LUT R0, R37, 0xffff0000, RZ, 0xc0, !PT ;  /* 0xffff000025007812 */ /* 0x000fe200078ec0ff */
[----:B------:R-:W-:Y:S01]  /*67d0*/  FFMA R10, R27, R3, R10 ;  /* 0x000000031b0a7223 */ /* 0x000fe2000000000a */
[----:B------:R-:W-:Y:S01]  /*67e0*/  FMUL R15, R24, R15 ;  /* 0x0000000f180f7220 */ /* 0x000fe20000400000 */
[----:B------:R-:W-:Y:S01]  /*67f0*/  SHF.L.U32 R2, R38, 0x10, RZ ;  /* 0x0000001026027819 */ /* 0x000fe200000006ff */
[----:B------:R-:W-:Y:S01]  /*6800*/  FMUL R13, R24, R17 ;  /* 0x00000011180d7220 */ /* 0x000fe20000400000 */
[----:B------:R-:W-:Y:S01]  /*6810*/  LOP3.LUT R3, R38, 0xffff0000, RZ, 0xc0, !PT ;  /* 0xffff000026037812 */ /* 0x000fe200078ec0ff */
[C---:B------:R-:W-:Y:S01]  /*6820*/  FMUL R14, R24.reuse, R18 ;  /* 0x00000012180e7220 */ /* 0x040fe20000400000 */
[----:B------:R-:W-:Y:S01]  /*6830*/  SHF.L.U32 R4, R39, 0x10, RZ ;  /* 0x0000001027047819 */ /* 0x000fe200000006ff */
[----:B------:R-:W-:Y:S01]  /*6840*/  FFMA R15, R27, R0, R15 ;  /* 0x000000001b0f7223 */ /* 0x000fe2000000000f */
[----:B------:R-:W-:Y:S01]  /*6850*/  LOP3.LUT R5, R39, 0xffff0000, RZ, 0xc0, !PT ;  /* 0xffff000027057812 */ /* 0x000fe200078ec0ff */
[----:B------:R-:W-:Y:S01]  /*6860*/  FMUL R19, R24, R19 ;  /* 0x0000001318137220 */ /* 0x000fe20000400000 */
[C---:B------:R-:W-:Y:S01]  /*6870*/  FFMA R12, R27.reuse, R2, R12 ;  /* 0x000000021b0c7223 */ /* 0x040fe2000000000c */
[C---:B------:R-:W-:Y:S01]  /*6880*/  FFMA R13, R27.reuse, R3, R13 ;  /* 0x000000031b0d7223 */ /* 0x040fe2000000000d */
[C---:B------:R-:W-:Y:S01]  /*6890*/  FFMA R14, R27.reuse, R4, R14 ;  /* 0x000000041b0e7223 */ /* 0x040fe2000000000e */
[----:B------:R-:W-:Y:S01]  /*68a0*/  FFMA R19, R27, R5, R19 ;  /* 0x000000051b137223 */ /* 0x000fe20000000013 */
[----:B------:R-:W-:Y:S02]  /*68b0*/  F2FP.BF16.F32.PACK_AB R35, R11, R6 ;  /* 0x000000060b23723e */ /* 0x000fe400000010ff */
[----:B------:R-:W-:Y:S02]  /*68c0*/  F2FP.BF16.F32.PACK_AB R8, R9, R8 ;  /* 0x000000080908723e */ /* 0x000fe400000010ff */
[----:B------:R-:W-:Y:S01]  /*68d0*/  F2FP.BF16.F32.PACK_AB R9, R15, R10 ;  /* 0x0000000a0f09723e */ /* 0x000fe200000010ff */
[----:B------:R1:W-:Y:S01]  /*68e0*/  STSM.16.M88.4 [R60+0x200], R32 ;  /* 0x000200203c007844 */ /* 0x0003e20000000200 */
[----:B------:R-:W-:Y:S02]  /*68f0*/  F2FP.BF16.F32.PACK_AB R10, R13, R12 ;  /* 0x0000000c0d0a723e */ /* 0x000fe400000010ff */
[----:B------:R-:W-:Y:S05]  /*6900*/  F2FP.BF16.F32.PACK_AB R11, R19, R14 ;  /* 0x0000000e130b723e */ /* 0x000fea00000010ff */
[----:B------:R1:W-:Y:S01]  /*6910*/  STSM.16.M88.4 [R59+0x200], R8 ;  /* 0x000200083b007844 */ /* 0x0003e20000000200 */
[----:B------:R-:W-:Y:S01]  /*6920*/  @!PT LDS RZ, [RZ] ;  /* 0x00000000fffff984 */ /* 0x000fe20000000800 */
[----:B------:R-:W-:Y:S01]  /*6930*/  @!PT LDS RZ, [RZ] ;  /* 0x00000000fffff984 */ /* 0x000fe20000000800 */
[----:B------:R-:W-:Y:S01]  /*6940*/  @!PT LDS RZ, [RZ] ;  /* 0x00000000fffff984 */ /* 0x000fe20000000800 */
[----:B------:R-:W-:Y:S01]  /*6950*/  @!PT LDS RZ, [RZ] ;  /* 0x00000000fffff984 */ /* 0x000fe20000000800 */
[----:B------:R3:W-:Y:S07]  /*6960*/  MEMBAR.ALL.CTA ;  /* 0x0000000000007992 */ /* 0x0007ee0000008000 */
[----:B---3--:R-:W3:Y:S02]  /*6970*/  FENCE.VIEW.ASYNC.S ;  /* 0x00000000000073c6 */ /* 0x008ee40000000000 */
[----:B---3--:R-:W-:Y:S06]  /*6980*/  BAR.SYNC.DEFER_BLOCKING 0x1, 0x80 ;  /* 0x0042000000007b1d */ /* 0x008fec0000010000 */
[----:B------:R-:W-:Y:S05]  /*6990*/  @P0 BRA `(.L_x_107) ;  /* 0x0000000000280947 */ /* 0x000fea0003800000 */
[----:B------:R-:W3:Y:S01]  /*69a0*/  LDCU.64 UR6, c[0x0][0x348] ;  /* 0x00006900ff0677ac */ /* 0x000ee20008000a00 */
[----:B------:R-:W-:Y:S01]  /*69b0*/  UIADD3 UR4, UPT, UPT, UR44, 0x200, URZ ;  /* 0x000002002c047890 */ /* 0x000fe2000fffe0ff */
[----:B------:R-:W-:Y:S05]  /*69c0*/  UMOV UR51, UR36 ;  /* 0x0000002400337c82 */ /* 0x000fea0008000000 */
[----:B------:R-:W-:Y:S04]  /*69d0*/  MOV R50, UR4 ;  /* 0x0000000400327c02 */ /* 0x000fe80008000f00 */
[----:B------:R-:W-:Y:S01]  /*69e0*/  R2UR UR48, R50 ;  /* 0x00000000323072ca */ /* 0x000fe200000e0000 */
[----:B---3--:R-:W-:Y:S04]  /*69f0*/  UIADD3 UR4, UP0, UPT, UR6, 0x680, URZ ;  /* 0x0000068006047890 */ /* 0x008fe8000ff1e0ff */
[----:B------:R-:W-:Y:S09]  /*6a00*/  UIADD3.X UR5, UPT, UPT, URZ, UR7, URZ, UP0, !UPT ;  /* 0x00000007ff057290 */ /* 0x000ff200087fe4ff */
[----:B------:R3:W-:Y:S01]  /*6a10*/  UTMASTG.3D [UR48], [UR4] ;  /* 0x00000030040073b5 */ /* 0x0007e20008010000 */
[----:B------:R0:W-:Y:S01]  /*6a20*/  UTMACMDFLUSH ;  /* 0x00000000000079b7 */ /* 0x0001e20000000000 */
[----:B---3--:R-:W-:Y:S04]  /*6a30*/  DEPBAR.LE SB0, 0x1 ;  /* 0x000080400000791a */ /* 0x008fe80000000000 */
.L_x_107:
[----:B------:R-:W-:Y:S05]  /*6a40*/  BSYNC.RECONVERGENT B0 ;  /* 0x0000000000007941 */ /* 0x000fea0003800200 */
.L_x_106:
[----:B------:R-:W-:Y:S01]  /*6a50*/  BAR.SYNC.DEFER_BLOCKING 0x1, 0x80 ;  /* 0x0042000000007b1d */ /* 0x000fe20000010000 */
[----:B------:R-:W-:Y:S01]  /*6a60*/  ISETP.NE.AND P1, PT, R58, RZ, PT ;  /* 0x000000ff3a00720c */ /* 0x000fe20003f25270 */
[----:B------:R-:W-:Y:S01]  /*6a70*/  UISETP.NE.AND UP0, UPT, UR47, URZ, UPT ;  /* 0x000000ff2f00728c */ /* 0x000fe2000bf05270 */
[----:B------:R-:W-:Y:S11]  /*6a80*/  LEA R4, R61, UR44, 0x3 ;  /* 0x0000002c3d047c11 */ /* 0x000ff6000f8e18ff */
[----:B------:R-:W-:Y:S01]  /*6a90*/  @P1 SHF.L.U32 R3, R55, 0x1f, RZ ;  /* 0x0000001f37031819 */ /* 0x000fe200000006ff */
[----:B------:R-:W-:Y:S06]  /*6aa0*/  BRA.U !UP0, `(.L_x_108) ;  /* 0x0000000108247547 */ /* 0x000fec000b800000 */
[----:B------:R-:W3:Y:S01]  /*6ab0*/  S2R R0, SR_CgaCtaId ;  /* 0x0000000000007919 */ /* 0x000ee20000008800 */
[----:B------:R-:W-:Y:S01]  /*6ac0*/  IMAD.U32 R2, RZ, RZ, UR46 ;  /* 0x0000002eff027e24 */ /* 0x000fe2000f8e00ff */
[----:B------:R-:W-:Y:S04]  /*6ad0*/  UIADD3 UR4, UPT, UPT, UR46, 0x1, URZ ;  /* 0x000000012e047890 */ /* 0x000fe8000fffe0ff */
[----:B------:R-:W-:Y:S01]  /*6ae0*/  @P1 LEA R2, R2, UR44, 0x3 ;  /* 0x0000002c02021c11 */ /* 0x000fe2000f8e18ff */
[----:B------:R-:W-:Y:S04]  /*6af0*/  UISETP.NE.AND UP0, UPT, UR4, 0x4, UPT ;  /* 0x000000040400788c */ /* 0x000fe8000bf05270 */
[----:B------:R-:W-:Y:S01]  /*6b00*/  @P1 VIADD R2, R2, 0x70 ;  /* 0x0000007002021836 */ /* 0x000fe20000000000 */
[----:B------:R-:W-:Y:S04]  /*6b10*/  USEL UR46, UR4, URZ, UP0 ;  /* 0x000000ff042e7287 */ /* 0x000fe80008000000 */
[----:B---3--:R-:W-:Y:S04]  /*6b20*/  @P1 PRMT R0, R0, 0x654, R2 ;  /* 0x0000065400001816 */ /* 0x008fe80000000002 */
[----:B------:R3:W-:Y:S04]  /*6b30*/  @P1 SYNCS.ARRIVE.TRANS64.RED.A1T0 RZ, [R0+URZ], RZ ;  /* 0x000000ff00ff19a7 */ /* 0x0007e800081004ff */
.L_x_108:
[----:B------:R-:W4:Y:S01]  /*6b40*/  @P1 SYNCS.PHASECHK.TRANS64.TRYWAIT P0, [R4+URZ+0x50], R3 ;  /* 0x00005003040015a7 */ /* 0x000f2200080011ff */
[----:B------:R-:W-:Y:S01]  /*6b50*/  BSSY B1, `(.L_x_109) ;  /* 0x0000013000017945 */ /* 0x000fe20003800000 */
[----:B----4-:R-:W-:Y:S03]  /*6b60*/  @P1 SEL R63, RZ, 0x1, !P0 ;  /* 0x00000001ff3f1807 */ /* 0x010fe60004000000 */
[----:B------:R-:W-:Y:S05]  /*6b70*/  @!P1 BRA `(.L_x_110) ;  /* 0x0000000000409947 */ /* 0x000fea0003800000 */
[----:B------:R-:W-:Y:S01]  /*6b80*/  ISETP.NE.AND P1, PT, R64, RZ, PT ;  /* 0x000000ff4000720c */ /* 0x000fe20003f25270 */
[----:B------:R-:W-:Y:S01]  /*6b90*/  BSSY B0, `(.L_x_111) ;  /* 0x0000009000007945 */ /* 0x000fe20003800000 */
[----:B------:R-:W-:Y:S11]  /*6ba0*/  ISETP.NE.AND P0, PT, R63, RZ, PT ;  /* 0x000000ff3f00720c */ /* 0x000ff60003f05270 */
[----:B------:R-:W-:Y:S05]  /*6bb0*/  @P1 IMAD R3, R61, 0x1000, R62 ;  /* 0x000010003d031824 */ /* 0x000fea00078e023e */
[----:B------:R-:W-:Y:S05]  /*6bc0*/  @P1 IADD3 R2, PT, PT, R3, UR44, RZ ;  /* 0x0000002c03021c10 */ /* 0x000fea000fffe0ff */
[----:B------:R-:W-:Y:S01]  /*6bd0*/  @P1 IMAD.IADD R2, R56, 0x1, R2 ;  /* 0x0000000138021824 */ /* 0x000fe200078e0202 */
[----:B------:R-:W-:Y:S06]  /*6be0*/  @P0 BRA `(.L_x_112) ;  /* 0x00000000000c0947 */ /* 0x000fec0003800000 */
[----:B---3--:R-:W-:Y:S04]  /*6bf0*/  SHF.L.U32 R0, R55, 0x1f, RZ ;  /* 0x0000001f37007819 */ /* 0x008fe800000006ff */
[----:B------:R-:W3:Y:S02]  /*6c00*/  SYNCS.PHASECHK.TRANS64.TRYWAIT P0, [R4+URZ+0x50], R0 ;  /* 0x00005000040075a7 */ /* 0x000ee400080011ff */
[----:B---3--:R-:W-:Y:S05]  /*6c10*/  @!P0 BRA `(.L_x_113) ;  /* 0x0000002400c08947 */ /* 0x008fea0003800000 */
.L_x_112:
[----:B------:R-:W-:Y:S05]  /*6c20*/  BSYNC B0 ;  /* 0x0000000000007941 */ /* 0x000fea0003800000 */
.L_x_111:
[----:B------:R-:W-:Y:S02]  /*6c30*/  ISETP.NE.AND P0, PT, R64, RZ, PT ;  /* 0x000000ff4000720c */ /* 0x000fe40003f05270 */
[----:B------:R-:W-:Y:S11]  /*6c40*/  IADD3 R61, PT, PT, R61, 0x1, RZ ;  /* 0x000000013d3d7810 */ /* 0x000ff60007ffe0ff */
[----:B------:R-:W-:Y:S05]  /*6c50*/  @P0 WARPSYNC.ALL ;  /* 0x0000000000000948 */ /* 0x000fea0003800000 */
[----:B------:R4:W1:Y:S04]  /*6c60*/  @P0 LDSM.16.M88.4 R28, [R3+UR44+0x200] ;  /* 0x0002002c031c083b */ /* 0x0008680008000200 */
[----:B------:R4:W1:Y:S02]  /*6c70*/  @P0 LDSM.16.M88.4 R36, [R2+0x200] ;  /* 0x000200000224083b */ /* 0x0008640000000200 */
.L_x_110:
[----:B------:R-:W-:Y:S05]  /*6c80*/  BSYNC B1 ;  /* 0x0000000000017941 */ /* 0x000fea0003800000 */
.L_x_109:
[----:B---3--:R-:W-:Y:S05]  /*6c90*/  VIADD R0, R25, 0x20 ;  /* 0x0000002019007836 */ /* 0x008fea0000000000 */
[----:B------:R-:W-:Y:S04]  /*6ca0*/  SHF.R.U32.HI R0, RZ, 0x15, R0 ;  /* 0x00000015ff007819 */ /* 0x000fe80000011600 */
[----:B------:R-:W-:Y:S11]  /*6cb0*/  LOP3.LUT P0, RZ, R0, 0x3, R46, 0x48, !PT ;  /* 0x0000000300ff7812 */ /* 0x000ff6000780482e */
[----:B------:R-:W-:Y:S02]  /*6cc0*/  @!UPT UIADD3 URZ, UPT, UPT, URZ, URZ, URZ ;  /* 0x000000fffffff290 */ /* 0x000fe4000fffe0ff */
[----:B------:R-:W-:Y:S05]  /*6cd0*/  @!P0 BRA `(.L_x_114) ;  /* 0x0000000000408947 */ /* 0x000fea0003800000 */
[----:B------:R-:W3:Y:S01]  /*6ce0*/  LDCU.64 UR8, c[0x4][0x70] ;  /* 0x01000e00ff0877ac */ /* 0x000ee20008000a00 */
[----:B----4-:R-:W-:Y:S01]  /*6cf0*/  MOV R3, 0x0 ;  /* 0x0000000000037802 */ /* 0x010fe20000000f00 */
[----:B------:R-:W-:Y:S02]  /*6d00*/  HFMA2 R12, -RZ, RZ, 0, 5.9604644775390625e-08 ;  /* 0x00000001ff0c7431 */ /* 0x000fe400000001ff */
[----:B-1----:R-:W-:Y:S02]  /*6d10*/  IMAD.MOV.U32 R8, RZ, RZ, 0x192 ;  /* 0x00000192ff087424 */ /* 0x002fe400078e00ff */
[----:B------:R-:W-:Y:S01]  /*6d20*/  IMAD.MOV.U32 R13, RZ, RZ, RZ ;  /* 0x000000ffff0d7224 */ /* 0x000fe200078e00ff */
[----:B------:R-:W1:Y:S01]  /*6d30*/  LDCU.64 UR6, c[0x4][0x78] ;  /* 0x01000f00ff0677ac */ /* 0x000e620008000a00 */
[----:B------:R-:W4:Y:S01]  /*6d40*/  LDC.64 R2, c[0x4][R3] ;  /* 0x0100000003027b82 */ /* 0x000f220000000a00 */
[----:B------:R-:W5:Y:S01]  /*6d50*/  LDCU.64 UR4, c[0x4][0x10] ;  /* 0x01000200ff0477ac */ /* 0x000f620008000a00 */
[----:B---3--:R-:W-:Y:S01]  /*6d60*/  MOV R5, UR9 ;  /* 0x0000000900057c02 */ /* 0x008fe20008000f00 */
[----:B------:R-:W-:Y:S01]  /*6d70*/  IMAD.U32 R4, RZ, RZ, UR8 ;  /* 0x00000008ff047e24 */ /* 0x000fe2000f8e00ff */
[----:B-1----:R-:W-:Y:S01]  /*6d80*/  MOV R7, UR7 ;  /* 0x0000000700077c02 */ /* 0x002fe20008000f00 */
[----:B------:R-:W-:Y:S01]  /*6d90*/  IMAD.U32 R6, RZ, RZ, UR6 ;  /* 0x00000006ff067e24 */ /* 0x000fe2000f8e00ff */
[----:B-----5:R-:W-:Y:S01]  /*6da0*/  MOV R11, UR5 ;  /* 0x00000005000b7c02 */ /* 0x020fe20008000f00 */
[----:B------:R-:W-:Y:S02]  /*6db0*/  IMAD.U32 R10, RZ, RZ, UR4 ;  /* 0x00000004ff0a7e24 */ /* 0x000fe4000f8e00ff */
[----:B------:R-:W-:Y:S07]  /*6dc0*/  LEPC R20, `(.L_x_114) ;  /* 0x000000001014794e */ /* 0x000fee0000000000 */
[----:B--2-4-:R-:W-:Y:S05]  /*6dd0*/  CALL.ABS.NOINC R2 ;  /* 0x0000000002007343 */ /* 0x014fea0003c00000 */
.L_x_114:
[----:B-1--4-:R-:W-:Y:S01]  /*6de0*/  SHF.L.U32 R3, R28, 0x10, RZ ;  /* 0x000000101c037819 */ /* 0x012fe200000006ff */
[----:B------:R-:W-:Y:S05]  /*6df0*/  WARPSYNC.ALL ;  /* 0x0000000000007948 */ /* 0x000fea0003800000 */
[----:B------:R-:W-:Y:S01]  /*6e00*/  R2UR UR4, R25 ;  /* 0x00000000190472ca */ /* 0x000fe200000e0000 */
[----:B------:R-:W1:Y:S01]  /*6e10*/  S2R R65, SR_CgaCtaId ;  /* 0x0000000000417919 */ /* 0x000e620000008800 */
[C---:B------:R-:W-:Y:S01]  /*6e20*/  SHF.L.U32 R20, R29.reuse, 0x10, RZ ;  /* 0x000000101d147819 */ /* 0x040fe200000006ff */
[----:B------:R-:W-:Y:S01]  /*6e30*/  BSSY.RECONVERGENT B0, `(.L_x_115) ;  /* 0x0000054000007945 */ /* 0x000fe20003800200 */
[----:B------:R-:W-:Y:S02]  /*6e40*/  LOP3.LUT R21, R29, 0xffff0000, RZ, 0xc0, !PT ;  /* 0xffff00001d157812 */ /* 0x000fe400078ec0ff */
[----:B------:R-:W-:Y:S02]  /*6e50*/  ISETP.NE.AND P6, PT, R58, RZ, PT ;  /* 0x000000ff3a00720c */ /* 0x000fe40003fc5270 */
[----:B------:R-:W-:Y:S05]  /*6e60*/  ISETP.NE.AND P0, PT, R57, RZ, PT ;  /* 0x000000ff3900720c */ /* 0x000fea0003f05270 */
[----:B------:R-:W3:Y:S02]  /*6e70*/  LDTM.16dp256bit.x4 R4, tmem[UR4+0x20] ;  /* 0x00002004000479ee */ /* 0x000ee40008120000 */
[----:B---3--:R-:W-:Y:S01]  /*6e80*/  FMUL R0, R24, R4 ;  /* 0x0000000418007220 */ /* 0x008fe20000400000 */
[----:B------:R-:W-:Y:S01]  /*6e90*/  LOP3.LUT R4, R28, 0xffff0000, RZ, 0xc0, !PT ;  /* 0xffff00001c047812 */ /* 0x000fe200078ec0ff */
[C---:B------:R-:W-:Y:S01]  /*6ea0*/  FMUL R2, R24.reuse, R5 ;  /* 0x0000000518027220 */ /* 0x040fe20000400000 */
[C---:B------:R-:W-:Y:S01]  /*6eb0*/  FMUL R7, R24.reuse, R7 ;  /* 0x0000000718077220 */ /* 0x040fe20000400000 */
[C---:B------:R-:W-:Y:S01]  /*6ec0*/  FFMA R0, R27.reuse, R3, R0 ;  /* 0x000000031b007223 */ /* 0x040fe20000000000 */
[C---:B------:R-:W-:Y:S01]  /*6ed0*/  FMUL R3, R24.reuse, R6 ;  /* 0x0000000618037220 */ /* 0x040fe20000400000 */
[C---:B------:R-:W-:Y:S01]  /*6ee0*/  FFMA R2, R27.reuse, R4, R2 ;  /* 0x000000041b027223 */ /* 0x040fe20000000002 */
[C---:B------:R-:W-:Y:S01]  /*6ef0*/  FMUL R4, R24.reuse, R8 ;  /* 0x0000000818047220 */ /* 0x040fe20000400000 */
[----:B------:R-:W-:Y:S01]  /*6f00*/  FMUL R8, R24, R12 ;  /* 0x0000000c18087220 */ /* 0x000fe20000400000 */
[C---:B------:R-:W-:Y:S01]  /*6f10*/  FFMA R3, R27.reuse, R20, R3 ;  /* 0x000000141b037223 */ /* 0x040fe20000000003 */
[----:B------:R-:W-:Y:S01]  /*6f20*/  FFMA R7, R27, R21, R7 ;  /* 0x000000151b077223 */ /* 0x000fe20000000007 */
[----:B------:R-:W-:Y:S01]  /*6f30*/  F2FP.BF16.F32.PACK_AB R32, R2, R0 ;  /* 0x000000000220723e */ /* 0x000fe200000010ff */
[----:B------:R-:W-:Y:S01]  /*6f40*/  FMUL R12, R24, R16 ;  /* 0x00000010180c7220 */ /* 0x000fe20000400000 */
[----:B------:R-:W-:Y:S01]  /*6f50*/  SHF.L.U32 R16, R30, 0x10, RZ ;  /* 0x000000101e107819 */ /* 0x000fe200000006ff */
[----:B------:R-:W-:Y:S01]  /*6f60*/  FMUL R5, R24, R9 ;  /* 0x0000000918057220 */ /* 0x000fe20000400000 */
[----:B------:R-:W-:Y:S01]  /*6f70*/  LOP3.LUT R0, R30, 0xffff0000, RZ, 0xc0, !PT ;  /* 0xffff00001e007812 */ /* 0x000fe200078ec0ff */
[C---:B------:R-:W-:Y:S01]  /*6f80*/  FMUL R6, R24.reuse, R10 ;  /* 0x0000000a18067220 */ /* 0x040fe20000400000 */
[----:B------:R-:W-:Y:S01]  /*6f90*/  SHF.L.U32 R2, R31, 0x10, RZ ;  /* 0x000000101f027819 */ /* 0x000fe200000006ff */
[----:B------:R-:W-:Y:S01]  /*6fa0*/  FFMA R4, R27, R16, R4 ;  /* 0x000000101b047223 */ /* 0x000fe20000000004 */
[----:B------:R-:W-:Y:S01]  /*6fb0*/  F2FP.BF16.F32.PACK_AB R33, R7, R3 ;  /* 0x000000030721723e */ /* 0x000fe200000010ff */
[----:B------:R-:W-:Y:S01]  /*6fc0*/  FFMA R5, R27, R0, R5 ;  /* 0x000000001b057223 */ /* 0x000fe20000000005 */
[----:B------:R-:W-:Y:S01]  /*6fd0*/  LOP3.LUT R3, R31, 0xffff0000, RZ, 0xc0, !PT ;  /* 0xffff00001f037812 */ /* 0x000fe200078ec0ff */
[----:B------:R-:W-:Y:S01]  /*6fe0*/  FMUL R11, R24, R11 ;  /* 0x0000000b180b7220 */ /* 0x000fe20000400000 */
[C---:B------:R-:W-:Y:S01]  /*6ff0*/  SHF.L.U32 R0, R36.reuse, 0x10, RZ ;  /* 0x0000001024007819 */ /* 0x040fe200000006ff */
[C---:B------:R-:W-:Y:S01]  /*7000*/  FFMA R6, R27.reuse, R2, R6 ;  /* 0x000000021b067223 */ /* 0x040fe20000000006 */
[----:B------:R-:W-:Y:S01]  /*7010*/  LOP3.LUT R2, R36, 0xffff0000, RZ, 0xc0, !PT ;  /* 0xffff000024027812 */ /* 0x000fe200078ec0ff */
[----:B------:R-:W-:Y:S01]  /*7020*/  FFMA R11, R27, R3, R11 ;  /* 0x000000031b0b7223 */ /* 0x000fe2000000000b */
[----:B------:R-:W-:Y:S01]  /*7030*/  SHF.L.U32 R3, R37, 0x10, RZ ;  /* 0x0000001025037819 */ /* 0x000fe200000006ff */
[C---:B------:R-:W-:Y:S01]  /*7040*/  FMUL R9, R24.reuse, R13 ;  /* 0x0000000d18097220 */ /* 0x040fe20000400000 */
[----:B------:R-:W-:Y:S01]  /*7050*/  F2FP.BF16.F32.PACK_AB R34, R5, R4 ;  /* 0x000000040522723e */ /* 0x000fe200000010ff */
[----:B------:R-:W-:Y:S01]  /*7060*/  FMUL R10, R24, R14 ;  /* 0x0000000e180a7220 */ /* 0x000fe20000400000 */
[----:B------:R-:W-:Y:S01]  /*7070*/  SHF.L.U32 R4, R39, 0x10, RZ ;  /* 0x0000001027047819 */ /* 0x000fe200000006ff */
[----:B------:R-:W-:Y:S01]  /*7080*/  FFMA R8, R27, R0, R8 ;  /* 0x000000001b087223 */ /* 0x000fe20000000008 */
[----:B------:R-:W-:Y:S01]  /*7090*/  LOP3.LUT R0, R37, 0xffff0000, RZ, 0xc0, !PT ;  /* 0xffff000025007812 */ /* 0x000fe200078ec0ff */
[C---:B------:R-:W-:Y:S01]  /*70a0*/  FFMA R9, R27.reuse, R2, R9 ;  /* 0x000000021b097223 */ /* 0x040fe20000000009 */
[C---:B------:R-:W-:Y:S01]  /*70b0*/  SHF.L.U32 R2, R38.reuse, 0x10, RZ ;  /* 0x0000001026027819 */ /* 0x040fe200000006ff */
[----:B------:R-:W-:Y:S01]  /*70c0*/  FFMA R10, R27, R3, R10 ;  /* 0x000000031b0a7223 */ /* 0x000fe2000000000a */
[----:B------:R-:W-:Y:S01]  /*70d0*/  LOP3.LUT R3, R38, 0xffff0000, RZ, 0xc0, !PT ;  /* 0xffff000026037812 */ /* 0x000fe200078ec0ff */
[C---:B------:R-:W-:Y:S01]  /*70e0*/  FMUL R15, R24.reuse, R15 ;  /* 0x0000000f180f7220 */ /* 0x040fe20000400000 */
[----:B------:R-:W-:Y:S01]  /*70f0*/  LOP3.LUT R5, R39, 0xffff0000, RZ, 0xc0, !PT ;  /* 0xffff000027057812 */ /* 0x000fe200078ec0ff */
[C---:B------:R-:W-:Y:S01]  /*7100*/  FMUL R13, R24.reuse, R17 ;  /* 0x00000011180d7220 */ /* 0x040fe20000400000 */
[----:B------:R-:W-:Y:S01]  /*7110*/  F2FP.BF16.F32.PACK_AB R35, R11, R6 ;  /* 0x000000060b23723e */ /* 0x000fe200000010ff */
[C---:B------:R-:W-:Y:S01]  /*7120*/  FMUL R14, R24.reuse, R18 ;  /* 0x00000012180e7220 */ /* 0x040fe20000400000 */
[C---:B------:R-:W-:Y:S01]  /*7130*/  FFMA R15, R27.reuse, R0, R15 ;  /* 0x000000001b0f7223 */ /* 0x040fe2000000000f */
[----:B------:R-:W-:Y:S01]  /*7140*/  FMUL R19, R24, R19 ;  /* 0x0000001318137220 */ /* 0x000fe20000400000 */
[----:B------:R-:W-:Y:S01]  /*7150*/  FFMA R12, R27, R2, R12 ;  /* 0x000000021b0c7223 */ /* 0x000fe2000000000c */
[----:B------:R3:W-:Y:S01]  /*7160*/  STSM.16.M88.4 [R60+0x1200], R32 ;  /* 0x001200203c007844 */ /* 0x0007e20000000200 */
[----:B------:R-:W-:Y:S01]  /*7170*/  F2FP.BF16.F32.PACK_AB R8, R9, R8 ;  /* 0x000000080908723e */ /* 0x000fe200000010ff */
[----:B------:R-:W-:Y:S01]  /*7180*/  FFMA R13, R27, R3, R13 ;  /* 0x000000031b0d7223 */ /* 0x000fe2000000000d */
[----:B------:R-:W-:Y:S01]  /*7190*/  F2FP.BF16.F32.PACK_AB R9, R15, R10 ;  /* 0x0000000a0f09723e */ /* 0x000fe200000010ff */
[C---:B------:R-:W-:Y:S01]  /*71a0*/  FFMA R14, R27.reuse, R4, R14 ;  /* 0x000000041b0e7223 */ /* 0x040fe2000000000e */
[----:B------:R-:W-:Y:S01]  /*71b0*/  FFMA R19, R27, R5, R19 ;  /* 0x000000051b137223 */ /* 0x000fe20000000013 */
[----:B------:R-:W-:Y:S02]  /*71c0*/  MOV R0, UR46 ;  /* 0x0000002e00007c02 */ /* 0x000fe40008000f00 */
[----:B------:R-:W-:Y:S02]  /*71d0*/  F2FP.BF16.F32.PACK_AB R10, R13, R12 ;  /* 0x0000000c0d0a723e */ /* 0x000fe400000010ff */
[----:B------:R-:W-:Y:S02]  /*71e0*/  F2FP.BF16.F32.PACK_AB R11, R19, R14 ;  /* 0x0000000e130b723e */ /* 0x000fe400000010ff */
[----:B------:R-:W-:Y:S02]  /*71f0*/  @P6 LEA R0, R0, UR44, 0x3 ;  /* 0x0000002c00006c11 */ /* 0x000fe4000f8e18ff */
[----:B------:R-:W-:Y:S01]  /*7200*/  LEA R2, R61, UR44, 0x3 ;  /* 0x0000002c3d027c11 */ /* 0x000fe2000f8e18ff */
[----:B------:R3:W-:Y:S01]  /*7210*/  STSM.16.M88.4 [R59+0x1200], R8 ;  /* 0x001200083b007844 */ /* 0x0007e20000000200 */
[----:B------:R-:W-:Y:S02]  /*7220*/  @P6 IADD3 R0, PT, PT, R0, 0x70, RZ ;  /* 0x0000007000006810 */ /* 0x000fe40007ffe0ff */
[----:B------:R-:W-:Y:S01]  /*7230*/  @P6 SHF.L.U32 R3, R55, 0x1f, RZ ;  /* 0x0000001f37036819 */ /* 0x000fe200000006ff */
[----:B------:R-:W-:Y:S01]  /*7240*/  @!PT LDS RZ, [RZ] ;  /* 0x00000000fffff984 */ /* 0x000fe20000000800 */
[----:B------:R-:W-:Y:S01]  /*7250*/  @!PT LDS RZ, [RZ] ;  /* 0x00000000fffff984 */ /* 0x000fe20000000800 */
[----:B------:R-:W-:Y:S01]  /*7260*/  @!PT LDS RZ, [RZ] ;  /* 0x00000000fffff984 */ /* 0x000fe20000000800 */
[----:B------:R-:W-:Y:S01]  /*7270*/  @!PT LDS RZ, [RZ] ;  /* 0x00000000fffff984 */ /* 0x000fe20000000800 */
[----:B------:R4:W-:Y:S06]  /*7280*/  MEMBAR.ALL.CTA ;  /* 0x0000000000007992 */ /* 0x0009ec0000008000 */
[----:B----4-:R-:W4:Y:S01]  /*7290*/  FENCE.VIEW.ASYNC.S ;  /* 0x00000000000073c6 */ /* 0x010f220000000000 */
[----:B-1----:R-:W-:Y:S01]  /*72a0*/  @P6 PRMT R0, R65, 0x654, R0 ;  /* 0x0000065441006816 */ /* 0x002fe20000000000 */
[----:B----4-:R-:W-:Y:S06]  /*72b0*/  BAR.SYNC.DEFER_BLOCKING 0x1, 0x80 ;  /* 0x0042000000007b1d */ /* 0x010fec0000010000 */
[----:B------:R-:W-:Y:S05]  /*72c0*/  @P0 BRA `(.L_x_116) ;  /* 0x0000000000280947 */ /* 0x000fea0003800000 */
[----:B------:R-:W1:Y:S01]  /*72d0*/  LDCU.64 UR6, c[0x0][0x348] ;  /* 0x00006900ff0677ac */ /* 0x000e620008000a00 */
[----:B------:R-:W-:Y:S02]  /*72e0*/  UIADD3 UR9, UPT, UPT, UR49, 0x20, URZ ;  /* 0x0000002031097890 */ /* 0x000fe4000fffe0ff */
[----:B------:R-:W-:Y:S01]  /*72f0*/  UIADD3 UR8, UPT, UPT, UR44, 0x1200, URZ ;  /* 0x000012002c087890 */ /* 0x000fe2000fffe0ff */
[----:B------:R-:W-:Y:S01]  /*7300*/  UMOV UR10, UR50 ;  /* 0x00000032000a7c82 */ /* 0x000fe20008000000 */
[----:B------:R-:W-:Y:S01]  /*7310*/  UMOV UR11, UR36 ;  /* 0x00000024000b7c82 */ /* 0x000fe20008000000 */
[----:B-1----:R-:W-:Y:S04]  /*7320*/  UIADD3 UR4, UP0, UPT, UR6, 0x680, URZ ;  /* 0x0000068006047890 */ /* 0x002fe8000ff1e0ff */
[----:B------:R-:W-:Y:S09]  /*7330*/  UIADD3.X UR5, UPT, UPT, URZ, UR7, URZ, UP0, !UPT ;  /* 0x00000007ff057290 */ /* 0x000ff200087fe4ff */
[----:B------:R1:W-:Y:S01]  /*7340*/  UTMASTG.3D [UR8], [UR4] ;  /* 0x00000008040073b5 */ /* 0x0003e20008010000 */
[----:B------:R0:W-:Y:S01]  /*7350*/  UTMACMDFLUSH ;  /* 0x00000000000079b7 */ /* 0x0001e20000000000 */
[----:B-1----:R-:W-:Y:S04]  /*7360*/  DEPBAR.LE SB0, 0x1 ;  /* 0x000080400000791a */ /* 0x002fe80000000000 */
.L_x_116:
[----:B------:R-:W-:Y:S05]  /*7370*/  BSYNC.RECONVERGENT B0 ;  /* 0x0000000000007941 */ /* 0x000fea0003800200 */
.L_x_115:
[----:B------:R-:W-:Y:S01]  /*7380*/  BAR.SYNC.DEFER_BLOCKING 0x1, 0x80 ;  /* 0x0042000000007b1d */ /* 0x000fe20000010000 */
[----:B------:R-:W-:Y:S04]  /*7390*/  UIADD3 UR4, UPT, UPT, UR46, 0x1, URZ ;  /* 0x000000012e047890 */ /* 0x000fe8000fffe0ff */
[----:B------:R-:W-:Y:S04]  /*73a0*/  UISETP.NE.AND UP0, UPT, UR4, 0x4, UPT ;  /* 0x000000040400788c */ /* 0x000fe8000bf05270 */
[----:B------:R-:W-:Y:S01]  /*73b0*/  USEL UR45, UR4, URZ, UP0 ;  /* 0x000000ff042d7287 */ /* 0x000fe20008000000 */
[----:B------:R1:W-:Y:S01]  /*73c0*/  @P6 SYNCS.ARRIVE.TRANS64.RED.A1T0 RZ, [R0+URZ], RZ ;  /* 0x000000ff00ff69a7 */ /* 0x0003e200081004ff */
[----:B------:R-:W-:Y:S01]  /*73d0*/  BSSY B1, `(.L_x_117) ;  /* 0x0000014000017945 */ /* 0x000fe20003800000 */
[----:B------:R-:W4:Y:S02]  /*73e0*/  @P6 SYNCS.PHASECHK.TRANS64.TRYWAIT P0, [R2+URZ+0x50], R3 ;  /* 0x00005003020065a7 */ /* 0x000f2400080011ff */
[----:B----4-:R-:W-:Y:S01]  /*73f0*/  @P6 SEL R63, RZ, 0x1, !P0 ;  /* 0x00000001ff3f6807 */ /* 0x010fe20004000000 */
[----:B-1----:R-:W-:Y:S06]  /*7400*/  @!P6 BRA `(.L_x_118) ;  /* 0x000000000040e947 */ /* 0x002fec0003800000 */
[----:B------:R-:W-:Y:S01]  /*7410*/  ISETP.NE.AND P1, PT, R64, RZ, PT ;  /* 0x000000ff4000720c */ /* 0x000fe20003f25270 */
[----:B------:R-:W-:Y:S01]  /*7420*/  BSSY B0, `(.L_x_119) ;  /* 0x0000009000007945 */ /* 0x000fe20003800000 */
[----:B------:R-:W-:Y:S11]  /*7430*/  ISETP.NE.AND P0, PT, R63, RZ, PT ;  /* 0x000000ff3f00720c */ /* 0x000ff60003f05270 */
[----:B------:R-:W-:Y:S05]  /*7440*/  @P1 IMAD R3, R61, 0x1000, R62 ;  /* 0x000010003d031824 */ /* 0x000fea00078e023e */
[----:B------:R-:W-:Y:S05]  /*7450*/  @P1 IADD3 R0, PT, PT, R3, UR44, RZ ;  /* 0x0000002c03001c10 */ /* 0x000fea000fffe0ff */
[----:B------:R-:W-:Y:S01]  /*7460*/  @P1 IMAD.IADD R0, R56, 0x1, R0 ;  /* 0x0000000138001824 */ /* 0x000fe200078e0200 */
[----:B------:R-:W-:Y:S06]  /*7470*/  @P0 BRA `(.L_x_120) ;  /* 0x00000000000c0947 */ /* 0x000fec0003800000 */
[----:B------:R-:W-:Y:S04]  /*7480*/  SHF.L.U32 R4, R55, 0x1f, RZ ;  /* 0x0000001f37047819 */ /* 0x000fe800000006ff */
[----:B------:R-:W1:Y:S02]  /*7490*/  SYNCS.PHASECHK.TRANS64.TRYWAIT P0, [R2+URZ+0x50], R4 ;  /* 0x00005004020075a7 */ /* 0x000e6400080011ff */
[----:B-1----:R-:W-:Y:S05]  /*74a0*/  @!P0 BRA `(.L_x_121) ;  /* 0x0000001c00b08947 */ /* 0x002fea0003800000 */
.L_x_120:
[----:B------:R-:W-:Y:S05]  /*74b0*/  BSYNC B0 ;  /* 0x0000000000007941 */ /* 0x000fea0003800000 */
.L_x_119:
[----:B------:R-:W-:Y:S02]  /*74c0*/  ISETP.NE.AND P0, PT, R64, RZ, PT ;  /* 0x000000ff4000720c */ /* 0x000fe40003f05270 */
[----:B------:R-:W-:Y:S11]  /*74d0*/  IADD3 R61, PT, PT, R61, 0x1, RZ ;  /* 0x000000013d3d7810 */ /* 0x000ff60007ffe0ff */
[----:B------:R-:W-:Y:S05]  /*74e0*/  @P0 WARPSYNC.ALL ;  /* 0x0000000000000948 */ /* 0x000fea0003800000 */
[----:B------:R4:W1:Y:S04]  /*74f0*/  @P0 LDSM.16.M88.4 R28, [R3+UR44+0x200] ;  /* 0x0002002c031c083b */ /* 0x0008680008000200 */
[----:B------:R4:W1:Y:S02]  /*7500*/  @P0 LDSM.16.M88.4 R36, [R0+0x200] ;  /* 0x000200000024083b */ /* 0x0008640000000200 */
.L_x_118:
[----:B------:R-:W-:Y:S05]  /*7510*/  BSYNC B1 ;  /* 0x0000000000017941 */ /* 0x000fea0003800000 */
.L_x_117:
[----:B----4-:R-:W-:Y:S05]  /*7520*/  VIADD R0, R25, 0x40 ;  /* 0x0000004019007836 */ /* 0x010fea0000000000 */
[----:B------:R-:W-:Y:S04]  /*7530*/  SHF.R.U32.HI R0, RZ, 0x15, R0 ;  /* 0x00000015ff007819 */ /* 0x000fe80000011600 */
[----:B------:R-:W-:Y:S11]  /*7540*/  LOP3.LUT P0, RZ, R0, 0x3, R46, 0x48, !PT ;  /* 0x0000000300ff7812 */ /* 0x000ff6000780482e */
[----:B------:R-:W-:Y:S02]  /*7550*/  @!UPT UIADD3 URZ, UPT, UPT, URZ, URZ, URZ ;  /* 0x000000fffffff290 */ /* 0x000fe4000fffe0ff */
[----:B------:R-:W-:Y:S05]  /*7560*/  @!P0 BRA `(.L_x_122) ;  /* 0x0000000000408947 */ /* 0x000fea0003800000 */
[----:B------:R-:W4:Y:S01]  /*7570*/  LDCU.64 UR8, c[0x4][0x70] ;  /* 0x01000e00ff0877ac */ /* 0x000f220008000a00 */
[----:B------:R-:W-:Y:S01]  /*7580*/  MOV R3, 0x0 ;  /* 0x0000000000037802 */ /* 0x000fe20000000f00 */
[----:B------:R-:W-:Y:S02]  /*7590*/  HFMA2 R12, -RZ, RZ, 0, 5.9604644775390625e-08 ;  /* 0x00000001ff0c7431 */ /* 0x000fe400000001ff */
[----:B---3--:R-:W-:Y:S02]  /*75a0*/  IMAD.MOV.U32 R8, RZ, RZ, 0x192 ;  /* 0x00000192ff087424 */ /* 0x008fe400078e00ff */
[----:B------:R-:W-:Y:S01]  /*75b0*/  IMAD.MOV.U32 R13, RZ, RZ, RZ ;  /* 0x000000ffff0d7224 */ /* 0x000fe200078e00ff */
[----:B------:R-:W3:Y:S01]  /*75c0*/  LDCU.64 UR6, c[0x4][0x78] ;  /* 0x01000f00ff0677ac */ /* 0x000ee20008000a00 */
[----:B-1----:R-:W1:Y:S01]  /*75d0*/  LDC.64 R2, c[0x4][R3] ;  /* 0x0100000003027b82 */ /* 0x002e620000000a00 */
[----:B------:R-:W5:Y:S01]  /*75e0*/  LDCU.64 UR4, c[0x4][0x10] ;  /* 0x01000200ff0477ac */ /* 0x000f620008000a00 */
[----:B----4-:R-:W-:Y:S01]  /*75f0*/  MOV R5, UR9 ;  /* 0x0000000900057c02 */ /* 0x010fe20008000f00 */
[----:B------:R-:W-:Y:S01]  /*7600*/  IMAD.U32 R4, RZ, RZ, UR8 ;  /* 0x00000008ff047e24 */ /* 0x000fe2000f8e00ff */
[----:B---3--:R-:W-:Y:S01]  /*7610*/  MOV R7, UR7 ;  /* 0x0000000700077c02 */ /* 0x008fe20008000f00 */
[----:B------:R-:W-:Y:S01]  /*7620*/  IMAD.U32 R6, RZ, RZ, UR6 ;  /* 0x00000006ff067e24 */ /* 0x000fe2000f8e00ff */
[----:B-----5:R-:W-:Y:S01]  /*7630*/  MOV R11, UR5 ;  /* 0x00000005000b7c02 */ /* 0x020fe20008000f00 */
[----:B------:R-:W-:Y:S02]  /*7640*/  IMAD.U32 R10, RZ, RZ, UR4 ;  /* 0x00000004ff0a7e24 */ /* 0x000fe4000f8e00ff */
[----:B------:R-:W-:Y:S07]  /*7650*/  LEPC R20, `(.L_x_122) ;  /* 0x000000001014794e */ /* 0x000fee0000000000 */
[----:B-12---:R-:W-:Y:S05]  /*7660*/  CALL.ABS.NOINC R2 ;  /* 0x0000000002007343 */ /* 0x006fea0003c00000 */
.L_x_122:
[----:B-1----:R-:W-:Y:S01]  /*7670*/  SHF.L.U32 R3, R28, 0x10, RZ ;  /* 0x000000101c037819 */ /* 0x002fe200000006ff */
[----:B------:R-:W-:Y:S05]  /*7680*/  WARPSYNC.ALL ;  /* 0x0000000000007948 */ /* 0x000fea0003800000 */
[----:B------:R-:W-:Y:S01]  /*7690*/  R2UR UR4, R25 ;  /* 0x00000000190472ca */ /* 0x000fe200000e0000 */
[----:B------:R-:W-:Y:S01]  /*76a0*/  BSSY.RECONVERGENT B0, `(.L_x_123) ;  /* 0x0000055000007945 */ /* 0x000fe20003800200 */
[C---:B------:R-:W-:Y:S02]  /*76b0*/  SHF.L.U32 R20, R29.reuse, 0x10, RZ ;  /* 0x000000101d147819 */ /* 0x040fe400000006ff */
[----:B------:R-:W-:Y:S02]  /*76c0*/  LOP3.LUT R21, R29, 0xffff0000, RZ, 0xc0, !PT ;  /* 0xffff00001d157812 */ /* 0x000fe400078ec0ff */
[----:B------:R-:W-:Y:S02]  /*76d0*/  ISETP.NE.AND P6, PT, R58, RZ, PT ;  /* 0x000000ff3a00720c */ /* 0x000fe40003fc5270 */
[----:B------:R-:W-:Y:S05]  /*76e0*/  ISETP.NE.AND P0, PT, R57, RZ, PT ;  /* 0x000000ff3900720c */ /* 0x000fea0003f05270 */
[----:B---3--:R-:W1:Y:S02]  /*76f0*/  LDTM.16dp256bit.x4 R4, tmem[UR4+0x40] ;  /* 0x00004004000479ee */ /* 0x008e640008120000 */
[----:B-1----:R-:W-:Y:S01]  /*7700*/  FMUL R0, R24, R4 ;  /* 0x0000000418007220 */ /* 0x002fe20000400000 */
[----:B------:R-:W-:Y:S01]  /*7710*/  LOP3.LUT R4, R28, 0xffff0000, RZ, 0xc0, !PT ;  /* 0xffff00001c047812 */ /* 0x000fe200078ec0ff */
[C---:B------:R-:W-:Y:S01]  /*7720*/  FMUL R2, R24.reuse, R5 ;  /* 0x0000000518027220 */ /* 0x040fe20000400000 */
        /* <DEDUP_REMOVED lines=26> */
[----:B------:R-:W-:Y:S01]  /*78d0*/  FMUL R10, R24, R14 ;  /* 0x0000000e180a7220 */ /* 0x000fe20000400000 */
[----:B------:R-:W-:Y:S01]  /*78e0*/  SHF.L.U32 R4, R39, 0x10, RZ ;  /* 0x0000001027047819 */ /* 0x000fe200000006ff */
[----:B------:R-:W-:Y:S01]  /*78f0*/  FFMA R11, R27, R16, R11 ;  /* 0x000000101b0b7223 */ /* 0x000fe2000000000b */
[----:B------:R-:W-:Y:S01]  /*7900*/  LOP3.LUT R5, R39, 0xffff0000, RZ, 0xc0, !PT ;  /* 0xffff000027057812 */ /* 0x000fe200078ec0ff */
[----:B------:R-:W-:Y:S01]  /*7910*/  FFMA R8, R27, R0, R8 ;  /* 0x000000001b087223 */ /* 0x000fe20000000008 */
[----:B------:R-:W-:Y:S01]  /*7920*/  LOP3.LUT R0, R37, 0xffff0000, RZ, 0xc0, !PT ;  /* 0xffff000025007812 */ /* 0x000fe200078ec0ff */
[C---:B------:R-:W-:Y:S01]  /*7930*/  FFMA R9, R27.reuse, R2, R9 ;  /* 0x000000021b097223 */ /* 0x040fe20000000009 */
[C---:B------:R-:W-:Y:S01]  /*7940*/  SHF.L.U32 R2, R38.reuse, 0x10, RZ ;  /* 0x0000001026027819 */ /* 0x040fe200000006ff */
[----:B------:R-:W-:Y:S01]  /*7950*/  FFMA R10, R27, R3, R10 ;  /* 0x000000031b0a7223 */ /* 0x000fe2000000000a */
[----:B------:R-:W-:Y:S01]  /*7960*/  LOP3.LUT R3, R38, 0xffff0000, RZ, 0xc0, !PT ;  /* 0xffff000026037812 */ /* 0x000fe200078ec0ff */
[C---:B------:R-:W-:Y:S01]  /*7970*/  FMUL R15, R24.reuse, R15 ;  /* 0x0000000f180f7220 */ /* 0x040fe20000400000 */
[----:B------:R-:W-:Y:S01]  /*7980*/  F2FP.BF16.F32.PACK_AB R35, R11, R6 ;  /* 0x000000060b23723e */ /* 0x000fe200000010ff */
[C---:B------:R-:W-:Y:S01]  /*7990*/  FMUL R13, R24.reuse, R17 ;  /* 0x00000011180d7220 */ /* 0x040fe20000400000 */
[C---:B------:R-:W-:Y:S01]  /*79a0*/  FMUL R14, R24.reuse, R18 ;  /* 0x00000012180e7220 */ /* 0x040fe20000400000 */
[----:B------:R-:W-:Y:S01]  /*79b0*/  FFMA R15, R27, R0, R15 ;  /* 0x000000001b0f7223 */ /* 0x000fe2000000000f */
[----:B------:R-:W-:Y:S01]  /*79c0*/  FMUL R19, R24, R19 ;  /* 0x0000001318137220 */ /* 0x000fe20000400000 */
[----:B------:R1:W-:Y:S01]  /*79d0*/  STSM.16.M88.4 [R60+0x2200], R32 ;  /* 0x002200203c007844 */ /* 0x0003e20000000200 */
[----:B------:R-:W-:Y:S01]  /*79e0*/  F2FP.BF16.F32.PACK_AB R8, R9, R8 ;  /* 0x000000080908723e */ /* 0x000fe200000010ff */
[----:B------:R-:W-:Y:S01]  /*79f0*/  FFMA R12, R27, R2, R12 ;  /* 0x000000021b0c7223 */ /* 0x000fe2000000000c */
[----:B------:R-:W-:Y:S01]  /*7a00*/  F2FP.BF16.F32.PACK_AB R9, R15, R10 ;  /* 0x0000000a0f09723e */ /* 0x000fe200000010ff */
[C---:B------:R-:W-:Y:S01]  /*7a10*/  FFMA R13, R27.reuse, R3, R13 ;  /* 0x000000031b0d7223 */ /* 0x040fe2000000000d */
        /* <DEDUP_REMOVED lines=15> */
[----:B---3--:R-:W3:Y:S01]  /*7b10*/  FENCE.VIEW.ASYNC.S ;  /* 0x00000000000073c6 */ /* 0x008ee20000000000 */
[----:B------:R-:W-:Y:S01]  /*7b20*/  @P6 PRMT R0, R65, 0x654, R0 ;  /* 0x0000065441006816 */ /* 0x000fe20000000000 */
[----:B---3--:R-:W-:Y:S06]  /*7b30*/  BAR.SYNC.DEFER_BLOCKING 0x1, 0x80 ;  /* 0x0042000000007b1d */ /* 0x008fec0000010000 */
[----:B------:R-:W-:Y:S05]  /*7b40*/  @P0 BRA `(.L_x_124) ;  /* 0x0000000000280947 */ /* 0x000fea0003800000 */
[----:B------:R-:W3:Y:S01]  /*7b50*/  LDCU.64 UR6, c[0x0][0x348] ;  /* 0x00006900ff0677ac */ /* 0x000ee20008000a00 */
[----:B------:R-:W-:Y:S02]  /*7b60*/  UIADD3 UR9, UPT, UPT, UR49, 0x40, URZ ;  /* 0x0000004031097890 */ /* 0x000fe4000fffe0ff */
[----:B------:R-:W-:Y:S01]  /*7b70*/  UIADD3 UR8, UPT, UPT, UR44, 0x2200, URZ ;  /* 0x000022002c087890 */ /* 0x000fe2000fffe0ff */
[----:B------:R-:W-:Y:S01]  /*7b80*/  UMOV UR10, UR50 ;  /* 0x00000032000a7c82 */ /* 0x000fe20008000000 */
[----:B------:R-:W-:Y:S01]  /*7b90*/  UMOV UR11, UR36 ;  /* 0x00000024000b7c82 */ /* 0x000fe20008000000 */
[----:B---3--:R-:W-:Y:S04]  /*7ba0*/  UIADD3 UR4, UP0, UPT, UR6, 0x680, URZ ;  /* 0x0000068006047890 */ /* 0x008fe8000ff1e0ff */
[----:B------:R-:W-:Y:S09]  /*7bb0*/  UIADD3.X UR5, UPT, UPT, URZ, UR7, URZ, UP0, !UPT ;  /* 0x00000007ff057290 */ /* 0x000ff200087fe4ff */
[----:B------:R3:W-:Y:S01]  /*7bc0*/  UTMASTG.3D [UR8], [UR4] ;  /* 0x00000008040073b5 */ /* 0x0007e20008010000 */
[----:B------:R0:W-:Y:S01]  /*7bd0*/  UTMACMDFLUSH ;  /* 0x00000000000079b7 */ /* 0x0001e20000000000 */
[----:B---3--:R-:W-:Y:S04]  /*7be0*/  DEPBAR.LE SB0, 0x1 ;  /* 0x000080400000791a */ /* 0x008fe80000000000 */
.L_x_124:
[----:B------:R-:W-:Y:S05]  /*7bf0*/  BSYNC.RECONVERGENT B0 ;  /* 0x0000000000007941 */ /* 0x000fea0003800200 */
.L_x_123:
        /* <DEDUP_REMOVED lines=8> */
[----:B---3--:R-:W-:Y:S06]  /*7c80*/  @!P6 BRA `(.L_x_126) ;  /* 0x000000000040e947 */ /* 0x008fec0003800000 */
        /* <DEDUP_REMOVED lines=8> */
[----:B------:R-:W3:Y:S02]  /*7d10*/  SYNCS.PHASECHK.TRANS64.TRYWAIT P0, [R3+URZ+0x50], R0 ;  /* 0x00005000030075a7 */ /* 0x000ee400080011ff */
[----:B---3--:R-:W-:Y:S05]  /*7d20*/  @!P0 BRA `(.L_x_129) ;  /* 0x0000001400a48947 */ /* 0x008fea0003800000 */
.L_x_128:
[----:B------:R-:W-:Y:S05]  /*7d30*/  BSYNC B0 ;  /* 0x0000000000007941 */ /* 0x000fea0003800000 */
.L_x_127:
[----:B------:R-:W-:Y:S11]  /*7d40*/  ISETP.NE.AND P0, PT, R64, RZ, PT ;  /* 0x000000ff4000720c */ /* 0x000ff60003f05270 */
[----:B------:R-:W-:Y:S02]  /*7d50*/  @!UPT UIADD3 URZ, UPT, UPT, URZ, URZ, URZ ;  /* 0x000000fffffff290 */ /* 0x000fe4000fffe0ff */
[----:B------:R-:W-:Y:S05]  /*7d60*/  @P0 WARPSYNC.ALL ;  /* 0x0000000000000948 */ /* 0x000fea0003800000 */
[----:B------:R4:W1:Y:S04]  /*7d70*/  @P0 LDSM.16.M88.4 R28, [R61+UR44+0x200] ;  /* 0x0002002c3d1c083b */ /* 0x0008680008000200 */
[----:B------:R4:W1:Y:S02]  /*7d80*/  @P0 LDSM.16.M88.4 R36, [R2+0x200] ;  /* 0x000200000224083b */ /* 0x0008640000000200 */
.L_x_126:
[----:B------:R-:W-:Y:S05]  /*7d90*/  BSYNC B1 ;  /* 0x0000000000017941 */ /* 0x000fea0003800000 */
.L_x_125:
[----:B---3--:R-:W-:Y:S05]  /*7da0*/  VIADD R0, R25, 0x60 ;  /* 0x0000006019007836 */ /* 0x008fea0000000000 */
[----:B------:R-:W-:Y:S04]  /*7db0*/  SHF.R.U32.HI R0, RZ, 0x15, R0 ;  /* 0x00000015ff007819 */ /* 0x000fe80000011600 */
[----:B------:R-:W-:Y:S11]  /*7dc0*/  LOP3.LUT P0, RZ, R0, 0x3, R46, 0x48, !PT ;  /* 0x0000000300ff7812 */ /* 0x000ff6000780482e */
[----:B------:R-:W-:Y:S02]  /*7dd0*/  @!UPT UIADD3 URZ, UPT, UPT, URZ, URZ, URZ ;  /* 0x000000fffffff290 */ /* 0x000fe4000fffe0ff */
[----:B------:R-:W-:Y:S05]  /*7de0*/  @!P0 BRA `(.L_x_130) ;  /* 0x0000000000408947 */ /* 0x000fea0003800000 */
[----:B------:R-:W3:Y:S01]  /*7df0*/  LDCU.64 UR8, c[0x4][0x70] ;  /* 0x01000e00ff0877ac */ /* 0x000ee20008000a00 */
[----:B------:R-:W-:Y:S01]  /*7e00*/  MOV R3, 0x0 ;  /* 0x0000000000037802 */ /* 0x000fe20000000f00 */
[----:B------:R-:W-:Y:S02]  /*7e10*/  HFMA2 R12, -RZ, RZ, 0, 5.9604644775390625e-08 ;  /* 0x00000001ff0c7431 */ /* 0x000fe400000001ff */
[----:B-1----:R-:W-:Y:S02]  /*7e20*/  IMAD.MOV.U32 R8, RZ, RZ, 0x192 ;  /* 0x00000192ff087424 */ /* 0x002fe400078e00ff */
[----:B------:R-:W-:Y:S01]  /*7e30*/  IMAD.MOV.U32 R13, RZ, RZ, RZ ;  /* 0x000000ffff0d7224 */ /* 0x000fe200078e00ff */
[----:B------:R-:W1:Y:S01]  /*7e40*/  LDCU.64 UR6, c[0x4][0x78] ;  /* 0x01000f00ff0677ac */ /* 0x000e620008000a00 */
[----:B----4-:R-:W4:Y:S01]  /*7e50*/  LDC.64 R2, c[0x4][R3] ;  /* 0x0100000003027b82 */ /* 0x010f220000000a00 */
        /* <DEDUP_REMOVED lines=9> */
.L_x_130:
[----:B------:R-:W-:Y:S01]  /*7ef0*/  ISETP.NE.AND P0, PT, R57, RZ, PT ;  /* 0x000000ff3900720c */ /* 0x000fe20003f05270 */
[----:B------:R-:W-:Y:S05]  /*7f00*/  WARPSYNC.ALL ;  /* 0x0000000000007948 */ /* 0x000fea0003800000 */
[----:B------:R-:W-:Y:S01]  /*7f10*/  R2UR UR4, R25 ;  /* 0x00000000190472ca */ /* 0x000fe200000e0000 */
[----:B------:R-:W3:Y:S01]  /*7f20*/  S2UR UR5, SR_CgaCtaId ;  /* 0x00000000000579c3 */ /* 0x000ee20000008800 */
[C---:B-1----:R-:W-:Y:S01]  /*7f30*/  SHF.L.U32 R0, R28.reuse, 0x10, RZ ;  /* 0x000000101c007819 */ /* 0x042fe200000006ff */
[----:B------:R-:W-:Y:S01]  /*7f40*/  BSSY.RECONVERGENT B0, `(.L_x_131) ;  /* 0x0000052000007945 */ /* 0x000fe20003800200 */
[----:B----4-:R-:W-:Y:S02]  /*7f50*/  LOP3.LUT R2, R28, 0xffff0000, RZ, 0xc0, !PT ;  /* 0xffff00001c027812 */ /* 0x010fe400078ec0ff */
[C---:B------:R-:W-:Y:S02]  /*7f60*/  SHF.L.U32 R3, R29.reuse, 0x10, RZ ;  /* 0x000000101d037819 */ /* 0x040fe400000006ff */
[----:B------:R-:W-:Y:S02]  /*7f70*/  LOP3.LUT R20, R29, 0xffff0000, RZ, 0xc0, !PT ;  /* 0xffff00001d147812 */ /* 0x000fe400078ec0ff */
[C---:B------:R-:W-:Y:S02]  /*7f80*/  SHF.L.U32 R21, R30.reuse, 0x10, RZ ;  /* 0x000000101e157819 */ /* 0x040fe400000006ff */
[----:B------:R-:W-:Y:S01]  /*7f90*/  LOP3.LUT R25, R30, 0xffff0000, RZ, 0xc0, !PT ;  /* 0xffff00001e197812 */ /* 0x000fe200078ec0ff */
[----:B------:R-:W1:Y:S01]  /*7fa0*/  LDTM.16dp256bit.x4 R4, tmem[UR4+0x60] ;  /* 0x00006004000479ee */ /* 0x000e620008120000 */
[----:B------:R-:W-:Y:S01]  /*7fb0*/  R2UR UR4, R26 ;  /* 0x000000001a0472ca */ /* 0x000fe200000e0000 */
[----:B------:R-:W-:Y:S01]  /*7fc0*/  NOP ;  /* 0x0000000000007918 */ /* 0x000fe20000000000 */
[C---:B------:R-:W-:Y:S02]  /*7fd0*/  SHF.L.U32 R26, R31.reuse, 0x10, RZ ;  /* 0x000000101f1a7819 */ /* 0x040fe400000006ff */
[----:B------:R-:W-:Y:S02]  /*7fe0*/  LOP3.LUT R28, R31, 0xffff0000, RZ, 0xc0, !PT ;  /* 0xffff00001f1c7812 */ /* 0x000fe400078ec0ff */
[C---:B------:R-:W-:Y:S02]  /*7ff0*/  SHF.L.U32 R29, R36.reuse, 0x10, RZ ;  /* 0x00000010241d7819 */ /* 0x040fe400000006ff */
[----:B------:R-:W-:Y:S02]  /*8000*/  LOP3.LUT R30, R36, 0xffff0000, RZ, 0xc0, !PT ;  /* 0xffff0000241e7812 */ /* 0x000fe400078ec0ff */
[C---:B------:R-:W-:Y:S02]  /*8010*/  SHF.L.U32 R31, R37.reuse, 0x10, RZ ;  /* 0x00000010251f7819 */ /* 0x040fe400000006ff */
[----:B------:R-:W-:Y:S01]  /*8020*/  LOP3.LUT R32, R37, 0xffff0000, RZ, 0xc0, !PT ;  /* 0xffff000025207812 */ /* 0x000fe200078ec0ff */
[----:B------:R-:W-:Y:S01]  /*8030*/  UIADD3 UR4, UPT, UPT, UR4, 0xe0, URZ ;  /* 0x000000e004047890 */ /* 0x000fe2000fffe0ff */
[C---:B------:R-:W-:Y:S02]  /*8040*/  SHF.L.U32 R33, R38.reuse, 0x10, RZ ;  /* 0x0000001026217819 */ /* 0x040fe400000006ff */
[----:B------:R-:W-:Y:S02]  /*8050*/  LOP3.LUT R34, R38, 0xffff0000, RZ, 0xc0, !PT ;  /* 0xffff000026227812 */ /* 0x000fe400078ec0ff */
[C---:B------:R-:W-:Y:S02]  /*8060*/  SHF.L.U32 R35, R39.reuse, 0x10, RZ ;  /* 0x0000001027237819 */ /* 0x040fe400000006ff */
[----:B------:R-:W-:Y:S01]  /*8070*/  LOP3.LUT R36, R39, 0xffff0000, RZ, 0xc0, !PT ;  /* 0xffff000027247812 */ /* 0x000fe200078ec0ff */
[C---:B-1----:R-:W-:Y:S01]  /*8080*/  FMUL R4, R24.reuse, R4 ;  /* 0x0000000418047220 */ /* 0x042fe20000400000 */
[----:B---3--:R-:W-:Y:S01]  /*8090*/  UPRMT UR4, UR5, 0x654, UR4 ;  /* 0x0000065405047896 */ /* 0x008fe20008000004 */
[C---:B------:R-:W-:Y:S01]  /*80a0*/  FMUL R5, R24.reuse, R5 ;  /* 0x0000000518057220 */ /* 0x040fe20000400000 */
[C---:B------:R-:W-:Y:S01]  /*80b0*/  FMUL R6, R24.reuse, R6 ;  /* 0x0000000618067220 */ /* 0x040fe20000400000 */
[C---:B------:R-:W-:Y:S01]  /*80c0*/  FFMA R4, R27.reuse, R0, R4 ;  /* 0x000000001b047223 */ /* 0x040fe20000000004 */
[C---:B------:R-:W-:Y:S01]  /*80d0*/  FMUL R7, R24.reuse, R7 ;  /* 0x0000000718077220 */ /* 0x040fe20000400000 */
[C---:B------:R-:W-:Y:S01]  /*80e0*/  FFMA R5, R27.reuse, R2, R5 ;  /* 0x000000021b057223 */ /* 0x040fe20000000005 */
[C---:B------:R-:W-:Y:S01]  /*80f0*/  FFMA R6, R27.reuse, R3, R6 ;  /* 0x000000031b067223 */ /* 0x040fe20000000006 */
[C---:B------:R-:W-:Y:S01]  /*8100*/  FMUL R8, R24.reuse, R8 ;  /* 0x0000000818087220 */ /* 0x040fe20000400000 */
[----:B------:R-:W-:Y:S01]  /*8110*/  FFMA R7, R27, R20, R7 ;  /* 0x000000141b077223 */ /* 0x000fe20000000007 */
[----:B------:R-:W-:Y:S01]  /*8120*/  SYNCS.ARRIVE.TRANS64.RED.A1T0 RZ, [UR4], RZ ;  /* 0x000000ffffff79a7 */ /* 0x000fe20008100404 */
[----:B------:R-:W-:Y:S01]  /*8130*/  F2FP.BF16.F32.PACK_AB R4, R5, R4 ;  /* 0x000000040504723e */ /* 0x000fe200000010ff */
[----:B------:R-:W-:Y:S01]  /*8140*/  FFMA R8, R27, R21, R8 ;  /* 0x000000151b087223 */ /* 0x000fe20000000008 */
[C---:B------:R-:W-:Y:S01]  /*8150*/  FMUL R9, R24.reuse, R9 ;  /* 0x0000000918097220 */ /* 0x040fe20000400000 */
[----:B------:R-:W-:Y:S01]  /*8160*/  F2FP.BF16.F32.PACK_AB R5, R7, R6 ;  /* 0x000000060705723e */ /* 0x000fe200000010ff */
[C---:B------:R-:W-:Y:S01]  /*8170*/  FMUL R0, R24.reuse, R10 ;  /* 0x0000000a18007220 */ /* 0x040fe20000400000 */
[C---:B------:R-:W-:Y:S01]  /*8180*/  FMUL R2, R24.reuse, R11 ;  /* 0x0000000b18027220 */ /* 0x040fe20000400000 */
[C---:B------:R-:W-:Y:S01]  /*8190*/  FMUL R3, R24.reuse, R12 ;  /* 0x0000000c18037220 */ /* 0x040fe20000400000 */
[C---:B------:R-:W-:Y:S01]  /*81a0*/  FFMA R9, R27.reuse, R25, R9 ;  /* 0x000000191b097223 */ /* 0x040fe20000000009 */
[C---:B------:R-:W-:Y:S01]  /*81b0*/  FMUL R10, R24.reuse, R13 ;  /* 0x0000000d180a7220 */ /* 0x040fe20000400000 */
[C---:B------:R-:W-:Y:S01]  /*81c0*/  FFMA R0, R27.reuse, R26, R0 ;  /* 0x0000001a1b007223 */ /* 0x040fe20000000000 */
[C---:B------:R-:W-:Y:S01]  /*81d0*/  FMUL R11, R24.reuse, R14 ;  /* 0x0000000e180b7220 */ /* 0x040fe20000400000 */
[C---:B------:R-:W-:Y:S01]  /*81e0*/  FFMA R2, R27.reuse, R28, R2 ;  /* 0x0000001c1b027223 */ /* 0x040fe20000000002 */
[C---:B------:R-:W-:Y:S01]  /*81f0*/  FMUL R15, R24.reuse, R15 ;  /* 0x0000000f180f7220 */ /* 0x040fe20000400000 */
[C---:B------:R-:W-:Y:S01]  /*8200*/  FMUL R12, R24.reuse, R16 ;  /* 0x00000010180c7220 */ /* 0x040fe20000400000 */
[C---:B------:R-:W-:Y:S01]  /*8210*/  FFMA R3, R27.reuse, R29, R3 ;  /* 0x0000001d1b037223 */ /* 0x040fe20000000003 */
[C---:B------:R-:W-:Y:S01]  /*8220*/  FMUL R13, R24.reuse, R17 ;  /* 0x00000011180d7220 */ /* 0x040fe20000400000 */
[C---:B------:R-:W-:Y:S01]  /*8230*/  FFMA R10, R27.reuse, R30, R10 ;  /* 0x0000001e1b0a7223 */ /* 0x040fe2000000000a */
[C---:B------:R-:W-:Y:S01]  /*8240*/  FMUL R14, R24.reuse, R18 ;  /* 0x00000012180e7220 */ /* 0x040fe20000400000 */
[C---:B------:R-:W-:Y:S01]  /*8250*/  FFMA R11, R27.reuse, R31, R11 ;  /* 0x0000001f1b0b7223 */ /* 0x040fe2000000000b */
[C---:B------:R-:W-:Y:S01]  /*8260*/  FFMA R15, R27.reuse, R32, R15 ;  /* 0x000000201b0f7223 */ /* 0x040fe2000000000f */
[----:B------:R-:W-:Y:S01]  /*8270*/  FMUL R19, R24, R19 ;  /* 0x0000001318137220 */ /* 0x000fe20000400000 */
[C---:B------:R-:W-:Y:S01]  /*8280*/  FFMA R12, R27.reuse, R33, R12 ;  /* 0x000000211b0c7223 */ /* 0x040fe2000000000c */
[C---:B------:R-:W-:Y:S01]  /*8290*/  FFMA R13, R27.reuse, R34, R13 ;  /* 0x000000221b0d7223 */ /* 0x040fe2000000000d */
[C---:B------:R-:W-:Y:S01]  /*82a0*/  FFMA R14, R27.reuse, R35, R14 ;  /* 0x000000231b0e7223 */ /* 0x040fe2000000000e */
[----:B------:R-:W-:Y:S01]  /*82b0*/  FFMA R19, R27, R36, R19 ;  /* 0x000000241b137223 */ /* 0x000fe20000000013 */
[----:B------:R-:W-:Y:S02]  /*82c0*/  F2FP.BF16.F32.PACK_AB R6, R9, R8 ;  /* 0x000000080906723e */ /* 0x000fe400000010ff */
        /* <DEDUP_REMOVED lines=25> */
.L_x_132:
[----:B------:R-:W-:Y:S05]  /*8460*/  BSYNC.RECONVERGENT B0 ;  /* 0x0000000000007941 */ /* 0x000fea0003800200 */
.L_x_131:
[----:B------:R-:W-:Y:S01]  /*8470*/  BAR.SYNC.DEFER_BLOCKING 0x1, 0x80 ;  /* 0x0042000000007b1d */ /* 0x000fe20000010000 */
[----:B------:R-:W-:Y:S01]  /*8480*/  UISETP.NE.AND UP0, UPT, UR47, -0x4, UPT ;  /* 0xfffffffc2f00788c */ /* 0x000fe2000bf05270 */
[----:B------:R-:W-:Y:S08]  /*8490*/  IADD3 R22, PT, PT, R22, 0x1, RZ ;  /* 0x0000000116167810 */ /* 0x000ff00007ffe0ff */
[----:B------:R-:W-:Y:S05]  /*84a0*/  BRA.U !UP0, `(.L_x_133) ;  /* 0x0000000108247547 */ /* 0x000fea000b800000 */
[----:B------:R-:W-:Y:S01]  /*84b0*/  ISETP.NE.AND P0, PT, R58, RZ, PT ;  /* 0x000000ff3a00720c */ /* 0x000fe20003f05270 */
[----:B------:R-:W-:Y:S01]  /*84c0*/  IMAD.U32 R0, RZ, RZ, UR46 ;  /* 0x0000002eff007e24 */ /* 0x000fe2000f8e00ff */
[----:B------:R-:W-:Y:S04]  /*84d0*/  UIADD3 UR4, UPT, UPT, UR46, 0x1, URZ ;  /* 0x000000012e047890 */ /* 0x000fe8000fffe0ff */
[----:B------:R-:W-:Y:S04]  /*84e0*/  UISETP.NE.AND UP0, UPT, UR4, 0x4, UPT ;  /* 0x000000040400788c */ /* 0x000fe8000bf05270 */
[----:B------:R-:W-:Y:S03]  /*84f0*/  USEL UR46, UR4, URZ, UP0 ;  /* 0x000000ff042e7287 */ /* 0x000fe60008000000 */
[----:B------:R-:W-:Y:S05]  /*8500*/  @P0 LEA R0, R0, UR44, 0x3 ;  /* 0x0000002c00000c11 */ /* 0x000fea000f8e18ff */
[----:B------:R-:W-:Y:S05]  /*8510*/  @P0 VIADD R0, R0, 0x70 ;  /* 0x0000007000000836 */ /* 0x000fea0000000000 */
[----:B------:R-:W-:Y:S04]  /*8520*/  @P0 PRMT R0, R65, 0x654, R0 ;  /* 0x0000065441000816 */ /* 0x000fe80000000000 */
[----:B------:R3:W-:Y:S03]  /*8530*/  @P0 SYNCS.ARRIVE.TRANS64.RED.A1T0 RZ, [R0+URZ], RZ ;  /* 0x000000ff00ff09a7 */ /* 0x0007e600081004ff */
.L_x_133:
[----:B------:R-:W-:Y:S01]  /*8540*/  R2UR UR5, R47 ;  /* 0x000000002f0572ca */ /* 0x000fe200000e0000 */
[----:B------:R-:W-:Y:S01]  /*8550*/  UISETP.NE.AND UP0, UPT, UR61, URZ, UPT ;  /* 0x000000ff3d00728c */ /* 0x000fe2000bf05270 */
[----:B------:R-:W-:Y:S01]  /*8560*/  R2UR UR4, R48 ;  /* 0x00000000300472ca */ /* 0x000fe200000e0000 */
[----:B------:R-:W-:Y:S01]  /*8570*/  UIADD3 UR47, UPT, UPT, UR47, 0x4, URZ ;  /* 0x000000042f2f7890 */ /* 0x000fe2000fffe0ff */
[----:B------:R-:W-:Y:S01]  /*8580*/  ISETP.NE.AND P0, PT, R52, 0x2, PT ;  /* 0x000000023400780c */ /* 0x000fe20003f05270 */
[----:B------:R-:W-:Y:S01]  /*8590*/  UMOV UR36, UR60 ;  /* 0x0000003c00247c82 */ /* 0x000fe20008000000 */
[----:B------:R-:W-:Y:S02]  /*85a0*/  ISETP.NE.AND P1, PT, R22, 0x4, PT ;  /* 0x000000041600780c */ /* 0x000fe40003f25270 */
[----:B------:R-:W-:Y:S02]  /*85b0*/  SEL R2, RZ, 0x1, P0 ;  /* 0x00000001ff027807 */ /* 0x000fe40000000000 */
[----:B---3--:R-:W-:Y:S02]  /*85c0*/  SEL R0, RZ, 0x1, P1 ;  /* 0x00000001ff007807 */ /* 0x008fe40000800000 */
[----:B------:R-:W-:Y:S01]  /*85d0*/  LOP3.LUT R53, R53, R2, RZ, 0x3c, !PT ;  /* 0x0000000235357212 */ /* 0x000fe200078e3cff */
[----:B------:R-:W-:Y:S01]  /*85e0*/  UIADD3 UR20, UPT, UPT, UR37, UR5, URZ ;  /* 0x0000000525147290 */ /* 0x000fe2000fffe0ff */
[----:B------:R-:W-:Y:S01]  /*85f0*/  LOP3.LUT R54, R54, R0, RZ, 0x3c, !PT ;  /* 0x0000000036367212 */ /* 0x000fe200078e3cff */
[----:B------:R-:W-:Y:S01]  /*8600*/  UIADD3 UR16, UPT, UPT, UR38, UR4, URZ ;  /* 0x0000000426107290 */ /* 0x000fe2000fffe0ff */
[----:B------:R-:W-:Y:S02]  /*8610*/  SEL R52, R52, RZ, P0 ;  /* 0x000000ff34347207 */ /* 0x000fe40000000000 */
[----:B------:R-:W-:Y:S01]  /*8620*/  SEL R22, R22, RZ, P1 ;  /* 0x000000ff16167207 */ /* 0x000fe20000800000 */
[----:B------:R-:W-:Y:S08]  /*8630*/  BRA.U UP0, `(.L_x_134) ;  /* 0xffffffcd00b07547 */ /* 0x000ff0000b83ffff */
[----:B------:R-:W-:-:S13]  /*8640*/  R2UR UR4, R49 ;  /* 0x00000000310472ca */ /* 0x000fda00000e0000 */
[----:B------:R-:W-:-:S09]  /*8650*/  UISETP.NE.AND UP0, UPT, UR4, URZ, UPT ;  /* 0x000000ff0400728c */ /* 0x000fd2000bf05270 */
[----:B------:R-:W-:Y:S05]  /*8660*/  BRA.U !UP0, `(.L_x_135) ;  /* 0x0000000108487547 */ /* 0x000fea000b800000 */
[----:B------:R-:W3:Y:S02]  /*8670*/  LDCU.64 UR4, c[0x0][0x890] ;  /* 0x00011200ff0477ac */ /* 0x000ee40008000a00 */
[----:B---3--:R-:W-:-:S04]  /*8680*/  UISETP.NE.U32.AND UP0, UPT, UR4, URZ, UPT ;  /* 0x000000ff0400728c */ /* 0x008fc8000bf05070 */
[----:B------:R-:W-:-:S09]  /*8690*/  UISETP.NE.AND.EX UP0, UPT, UR5, URZ, UPT, UP0 ;  /* 0x000000ff0500728c */ /* 0x000fd2000bf05300 */
[----:B------:R-:W-:Y:S05]  /*86a0*/  BRA.U UP0, `(.L_x_136) ;  /* 0x00000001000c7547 */ /* 0x000fea000b800000 */
[----:B------:R-:W-:-:S13]  /*86b0*/  FSETP.NEU.AND P0, PT, R27, RZ, PT ;  /* 0x000000ff1b00720b */ /* 0x000fda0003f0d000 */
[----:B------:R-:W-:Y:S05]  /*86c0*/  @!P0 EXIT ;  /* 0x000000000000894d */ /* 0x000fea0003800000 */
[----:B------:R-:W-:Y:S05]  /*86d0*/  BRA `(.L_x_135) ;  /* 0x00000000002c7947 */ /* 0x000fea0003800000 */
.L_x_136:
[----:B------:R-:W-:Y:S01]  /*86e0*/  ISETP.NE.AND P0, PT, R51, RZ, PT ;  /* 0x000000ff3300720c */ /* 0x000fe20003f05270 */
[----:B------:R-:W-:-:S12]  /*86f0*/  BSSY.RECONVERGENT B0, `(.L_x_135) ;  /* 0x0000009000007945 */ /* 0x000fd80003800200 */
[----:B------:R-:W-:Y:S05]  /*8700*/  @P0 BRA `(.L_x_137) ;  /* 0x0000000000140947 */ /* 0x000fea0003800000 */
[----:B------:R-:W3:Y:S02]  /*8710*/  LDCU.64 UR4, c[0x0][0x888] ;  /* 0x00011100ff0477ac */ /* 0x000ee40008000a00 */
[----:B---3--:R-:W-:-:S04]  /*8720*/  ISETP.NE.U32.AND P0, PT, RZ, UR4, PT ;  /* 0x00000004ff007c0c */ /* 0x008fc8000bf05070 */
[----:B------:R-:W-:-:S13]  /*8730*/  ISETP.NE.AND.EX P0, PT, RZ, UR5, PT, P0 ;  /* 0x00000005ff007c0c */ /* 0x000fda000bf05300 */
[----:B------:R-:W-:Y:S05]  /*8740*/  @!P0 EXIT ;  /* 0x000000000000894d */ /* 0x000fea0003800000 */
[----:B------:R-:W-:Y:S05]  /*8750*/  BRA `(.L_x_138) ;  /* 0x0000000000087947 */ /* 0x000fea0003800000 */
.L_x_137:
[----:B------:R-:W-:-:S13]  /*8760*/  FSETP.NEU.AND P0, PT, R27, RZ, PT ;  /* 0x000000ff1b00720b */ /* 0x000fda0003f0d000 */
[----:B------:R-:W-:Y:S05]  /*8770*/  @!P0 EXIT ;  /* 0x000000000000894d */ /* 0x000fea0003800000 */
.L_x_138:
[----:B------:R-:W-:Y:S05]  /*8780*/  BSYNC.RECONVERGENT B0 ;  /* 0x0000000000007941 */ /* 0x000fea0003800200 */
.L_x_135:
[----:B------:R-:W3:Y:S01]  /*8790*/  S2UR UR5, SR_CgaCtaId ;  /* 0x00000000000579c3 */ /* 0x000ee20000008800 */
[----:B------:R-:W-:Y:S01]  /*87a0*/  ULEA UR4, UR46, UR44, 0x3 ;  /* 0x0000002c2e047291 */ /* 0x000fe2000f8e18ff */
[----:B------:R-:W-:-:S04]  /*87b0*/  DEPBAR.LE SB0, 0x0 ;  /* 0x000080000000791a */ /* 0x000fc80000000000 */
[----:B------:R-:W-:-:S04]  /*87c0*/  UIADD3 UR4, UPT, UPT, UR4, 0x70, URZ ;  /* 0x0000007004047890 */ /* 0x000fc8000fffe0ff */
[----:B---3--:R-:W-:-:S09]  /*87d0*/  UPRMT UR4, UR5, 0x654, UR4 ;  /* 0x0000065405047896 */ /* 0x008fd20008000004 */
[----:B------:R-:W-:Y:S01]  /*87e0*/  SYNCS.ARRIVE.TRANS64.RED.A1T0 RZ, [UR4], RZ ;  /* 0x000000ffffff79a7 */ /* 0x000fe20008100404 */
[----:B------:R-:W-:Y:S05]  /*87f0*/  EXIT ;  /* 0x000000000000794d */ /* 0x000fea0003800000 */
.L_x_24:
[----:B-1----:R1:W3:Y:S02]  /*8800*/  SYNCS.PHASECHK.TRANS64.TRYWAIT P0, [R0+URZ+0x110], R2 ;  /* 0x00011002000075a7 */ /* 0x0022e400080011ff */
[----:B---3--:R-:W-:Y:S05]  /*8810*/  @!P0 NANOSLEEP.SYNCS 0x989680 ;  /* 0x009896800000895d */ /* 0x008fea0003900000 */
[----:B------:R-:W3:Y:S02]  /*8820*/  @!P0 SYNCS.PHASECHK.TRANS64 P0, [R0+URZ+0x110], R2 ;  /* 0x00011002000085a7 */ /* 0x000ee400080010ff */
[----:B---3--:R-:W-:Y:S05]  /*8830*/  @!P0 BRA `(.L_x_24) ;  /* 0xfffffffc00f08947 */ /* 0x008fea000383ffff */
[----:B------:R-:W-:Y:S05]  /*8840*/  BRA `(.L_x_139) ;  /* 0xffffff90008c7947 */ /* 0x000fea000383ffff */
.L_x_27:
[----:B-1----:R-:W-:-:S07]  /*8850*/  MOV R0, UR33 ;  /* 0x0000002100007c02 */ /* 0x002fce0008000f00 */
.L_x_140:
[----:B-1----:R1:W3:Y:S02]  /*8860*/  SYNCS.PHASECHK.TRANS64.TRYWAIT P0, [R0+URZ+0x28], R3 ;  /* 0x00002803000075a7 */ /* 0x0022e400080011ff */
[----:B---3--:R-:W-:Y:S05]  /*8870*/  @!P0 NANOSLEEP.SYNCS 0x989680 ;  /* 0x009896800000895d */ /* 0x008fea0003900000 */
[----:B------:R-:W3:Y:S02]  /*8880*/  @!P0 SYNCS.PHASECHK.TRANS64 P0, [R0+URZ+0x28], R3 ;  /* 0x00002803000085a7 */ /* 0x000ee400080010ff */
[----:B---3--:R-:W-:Y:S05]  /*8890*/  @!P0 BRA `(.L_x_140) ;  /* 0xfffffffc00f08947 */ /* 0x008fea000383ffff */
[----:B------:R-:W-:Y:S05]  /*88a0*/  BRA `(.L_x_26) ;  /* 0xffffff9000d07947 */ /* 0x000fea000383ffff */
.L_x_34:
[----:B-1----:R-:W-:-:S07]  /*88b0*/  MOV R0, UR17 ;  /* 0x0000001100007c02 */ /* 0x002fce0008000f00 */
.L_x_141:
[----:B-1----:R1:W3:Y:S02]  /*88c0*/  SYNCS.PHASECHK.TRANS64.TRYWAIT P0, [R0+URZ+0x28], R3 ;  /* 0x00002803000075a7 */ /* 0x0022e400080011ff */
[----:B---3--:R-:W-:Y:S05]  /*88d0*/  @!P0 NANOSLEEP.SYNCS 0x989680 ;  /* 0x009896800000895d */ /* 0x008fea0003900000 */
[----:B------:R-:W3:Y:S02]  /*88e0*/  @!P0 SYNCS.PHASECHK.TRANS64 P0, [R0+URZ+0x28], R3 ;  /* 0x00002803000085a7 */ /* 0x000ee400080010ff */
[----:B---3--:R-:W-:Y:S05]  /*88f0*/  @!P0 BRA `(.L_x_141) ;  /* 0xfffffffc00f08947 */ /* 0x008fea000383ffff */
[----:B------:R-:W-:Y:S05]  /*8900*/  BRA `(.L_x_33) ;  /* 0xffffff9400987947 */ /* 0x000fea000383ffff */
.L_x_39:
[----:B-1----:R1:W3:Y:S02]  /*8910*/  SYNCS.PHASECHK.TRANS64.TRYWAIT P0, [R3+URZ+0xa0], R0 ;  /* 0x0000a000030075a7 */ /* 0x0022e400080011ff */
[----:B---3--:R-:W-:Y:S05]  /*8920*/  @!P0 NANOSLEEP.SYNCS 0x989680 ;  /* 0x009896800000895d */ /* 0x008fea0003900000 */
[----:B------:R-:W3:Y:S02]  /*8930*/  @!P0 SYNCS.PHASECHK.TRANS64 P0, [R3+URZ+0xa0], R0 ;  /* 0x0000a000030085a7 */ /* 0x000ee400080010ff */
[----:B---3--:R-:W-:Y:S05]  /*8940*/  @!P0 BRA `(.L_x_39) ;  /* 0xfffffffc00f08947 */ /* 0x008fea000383ffff */
[----:B------:R-:W-:Y:S05]  /*8950*/  BRA `(.L_x_142) ;  /* 0xffffff9800387947 */ /* 0x000fea000383ffff */
.L_x_43:
[----:B------:R-:W-:-:S07]  /*8960*/  MOV R0, UR4 ;  /* 0x0000000400007c02 */ /* 0x000fce0008000f00 */
.L_x_143:
[----:B-1----:R1:W3:Y:S02]  /*8970*/  SYNCS.PHASECHK.TRANS64.TRYWAIT P0, [R0+URZ], R2 ;  /* 0x00000002000075a7 */ /* 0x0022e400080011ff */
[----:B---3--:R-:W-:Y:S05]  /*8980*/  @!P0 NANOSLEEP.SYNCS 0x989680 ;  /* 0x009896800000895d */ /* 0x008fea0003900000 */
[----:B------:R-:W3:Y:S02]  /*8990*/  @!P0 SYNCS.PHASECHK.TRANS64 P0, [R0+URZ], R2 ;  /* 0x00000002000085a7 */ /* 0x000ee400080010ff */
[----:B---3--:R-:W-:Y:S05]  /*89a0*/  @!P0 BRA `(.L_x_143) ;  /* 0xfffffffc00f08947 */ /* 0x008fea000383ffff */
[----:B------:R-:W-:Y:S05]  /*89b0*/  BRA `(.L_x_144) ;  /* 0xffffff9c00e47947 */ /* 0x000fea000383ffff */
.L_x_44:
[----:B------:R-:W-:-:S07]  /*89c0*/  MOV R0, UR5 ;  /* 0x0000000500007c02 */ /* 0x000fce0008000f00 */
.L_x_145:
[----:B-1----:R1:W3:Y:S02]  /*89d0*/  SYNCS.PHASECHK.TRANS64.TRYWAIT P0, [R0+URZ], R3 ;  /* 0x00000003000075a7 */ /* 0x0022e400080011ff */
[----:B---3--:R-:W-:Y:S05]  /*89e0*/  @!P0 NANOSLEEP.SYNCS 0x989680 ;  /* 0x009896800000895d */ /* 0x008fea0003900000 */
[----:B------:R-:W3:Y:S02]  /*89f0*/  @!P0 SYNCS.PHASECHK.TRANS64 P0, [R0+URZ], R3 ;  /* 0x00000003000085a7 */ /* 0x000ee400080010ff */
[----:B---3--:R-:W-:Y:S05]  /*8a00*/  @!P0 BRA `(.L_x_145) ;  /* 0xfffffffc00f08947 */ /* 0x008fea000383ffff */
[----:B------:R-:W-:Y:S05]  /*8a10*/  BRA `(.L_x_146) ;  /* 0xffffff9c00f07947 */ /* 0x000fea000383ffff */
.L_x_45:
[----:B------:R-:W-:-:S07]  /*8a20*/  MOV R0, UR5 ;  /* 0x0000000500007c02 */ /* 0x000fce0008000f00 */
.L_x_147:
[----:B-1----:R1:W3:Y:S02]  /*8a30*/  SYNCS.PHASECHK.TRANS64.TRYWAIT P0, [R0+URZ], R3 ;  /* 0x00000003000075a7 */ /* 0x0022e400080011ff */
[----:B---3--:R-:W-:Y:S05]  /*8a40*/  @!P0 NANOSLEEP.SYNCS 0x989680 ;  /* 0x009896800000895d */ /* 0x008fea0003900000 */
[----:B------:R-:W3:Y:S02]  /*8a50*/  @!P0 SYNCS.PHASECHK.TRANS64 P0, [R0+URZ], R3 ;  /* 0x00000003000085a7 */ /* 0x000ee400080010ff */
[----:B---3--:R-:W-:Y:S05]  /*8a60*/  @!P0 BRA `(.L_x_147) ;  /* 0xfffffffc00f08947 */ /* 0x008fea000383ffff */
[----:B------:R-:W-:Y:S05]  /*8a70*/  BRA `(.L_x_148) ;  /* 0xffffff9c00fc7947 */ /* 0x000fea000383ffff */
.L_x_46:
[----:B------:R-:W-:-:S07]  /*8a80*/  MOV R0, UR5 ;  /* 0x0000000500007c02 */ /* 0x000fce0008000f00 */
.L_x_149:
[----:B-1----:R1:W3:Y:S02]  /*8a90*/  SYNCS.PHASECHK.TRANS64.TRYWAIT P0, [R0+URZ], R3 ;  /* 0x00000003000075a7 */ /* 0x0022e400080011ff */
[----:B---3--:R-:W-:Y:S05]  /*8aa0*/  @!P0 NANOSLEEP.SYNCS 0x989680 ;  /* 0x009896800000895d */ /* 0x008fea0003900000 */
[----:B------:R-:W3:Y:S02]  /*8ab0*/  @!P0 SYNCS.PHASECHK.TRANS64 P0, [R0+URZ], R3 ;  /* 0x00000003000085a7 */ /* 0x000ee400080010ff */
[----:B---3--:R-:W-:Y:S05]  /*8ac0*/  @!P0 BRA `(.L_x_149) ;  /* 0xfffffffc00f08947 */ /* 0x008fea000383ffff */
[----:B------:R-:W-:Y:S05]  /*8ad0*/  BRA `(.L_x_150) ;  /* 0xffffffa000087947 */ /* 0x000fea000383ffff */
.L_x_49:
[----:B--2---:R2:W3:Y:S02]  /*8ae0*/  SYNCS.PHASECHK.TRANS64.TRYWAIT P0, [R2+URZ+0x100], R4 ;  /* 0x00010004020075a7 */ /* 0x0044e400080011ff */
[----:B---3--:R-:W-:Y:S05]  /*8af0*/  @!P0 NANOSLEEP.SYNCS 0x989680 ;  /* 0x009896800000895d */ /* 0x008fea0003900000 */
[----:B------:R-:W3:Y:S02]  /*8b00*/  @!P0 SYNCS.PHASECHK.TRANS64 P0, [R2+URZ+0x100], R4 ;  /* 0x00010004020085a7 */ /* 0x000ee400080010ff */
[----:B---3--:R-:W-:Y:S05]  /*8b10*/  @!P0 BRA `(.L_x_49) ;  /* 0xfffffffc00f08947 */ /* 0x008fea000383ffff */
[----:B------:R-:W-:Y:S05]  /*8b20*/  BRA `(.L_x_151) ;  /* 0xffffffa0006c7947 */ /* 0x000fea000383ffff */
.L_x_50:
[----:B------:R-:W-:-:S07]  /*8b30*/  MOV R2, UR4 ;  /* 0x0000000400027c02 */ /* 0x000fce0008000f00 */
.L_x_152:
[----:B--2---:R2:W3:Y:S02]  /*8b40*/  SYNCS.PHASECHK.TRANS64.TRYWAIT P0, [R2+URZ+0xb0], R5 ;  /* 0x0000b005020075a7 */ /* 0x0044e400080011ff */
[----:B---3--:R-:W-:Y:S05]  /*8b50*/  @!P0 NANOSLEEP.SYNCS 0x989680 ;  /* 0x009896800000895d */ /* 0x008fea0003900000 */
[----:B------:R-:W3:Y:S02]  /*8b60*/  @!P0 SYNCS.PHASECHK.TRANS64 P0, [R2+URZ+0xb0], R5 ;  /* 0x0000b005020085a7 */ /* 0x000ee400080010ff */
[----:B---3--:R-:W-:Y:S05]  /*8b70*/  @!P0 BRA `(.L_x_152) ;  /* 0xfffffffc00f08947 */ /* 0x008fea000383ffff */
[----:B------:R-:W-:Y:S05]  /*8b80*/  BRA `(.L_x_153) ;  /* 0xffffffa0007c7947 */ /* 0x000fea000383ffff */
.L_x_51:
[----:B--2---:R2:W3:Y:S02]  /*8b90*/  SYNCS.PHASECHK.TRANS64.TRYWAIT P1, [R2+URZ+0xa0], R4 ;  /* 0x0000a004020075a7 */ /* 0x0044e400080211ff */
[----:B---3--:R-:W-:Y:S05]  /*8ba0*/  @!P1 NANOSLEEP.SYNCS 0x989680 ;  /* 0x009896800000995d */ /* 0x008fea0003900000 */
[----:B------:R-:W3:Y:S02]  /*8bb0*/  @!P1 SYNCS.PHASECHK.TRANS64 P1, [R2+URZ+0xa0], R4 ;  /* 0x0000a004020095a7 */ /* 0x000ee400080210ff */
[----:B---3--:R-:W-:Y:S05]  /*8bc0*/  @!P1 BRA `(.L_x_51) ;  /* 0xfffffffc00f09947 */ /* 0x008fea000383ffff */
[----:B------:R-:W-:Y:S05]  /*8bd0*/  BRA `(.L_x_154) ;  /* 0xffffffa000ac7947 */ /* 0x000fea000383ffff */
.L_x_54:
[----:B------:R-:W-:-:S07]  /*8be0*/  MOV R0, UR4 ;  /* 0x0000000400007c02 */ /* 0x000fce0008000f00 */
.L_x_155:
[----:B--2---:R2:W3:Y:S02]  /*8bf0*/  SYNCS.PHASECHK.TRANS64.TRYWAIT P0, [R0+URZ+0xb0], R2 ;  /* 0x0000b002000075a7 */ /* 0x0044e400080011ff */
[----:B---3--:R-:W-:Y:S05]  /*8c00*/  @!P0 NANOSLEEP.SYNCS 0x989680 ;  /* 0x009896800000895d */ /* 0x008fea0003900000 */
[----:B------:R-:W3:Y:S02]  /*8c10*/  @!P0 SYNCS.PHASECHK.TRANS64 P0, [R0+URZ+0xb0], R2 ;  /* 0x0000b002000085a7 */ /* 0x000ee400080010ff */
[----:B---3--:R-:W-:Y:S05]  /*8c20*/  @!P0 BRA `(.L_x_155) ;  /* 0xfffffffc00f08947 */ /* 0x008fea000383ffff */
[----:B------:R-:W-:Y:S05]  /*8c30*/  BRA `(.L_x_53) ;  /* 0xffffffa400007947 */ /* 0x000fea000383ffff */
.L_x_61:
[----:B-1----:R1:W2:Y:S02]  /*8c40*/  SYNCS.PHASECHK.TRANS64.TRYWAIT P1, [R0+URZ+0xa0], R2 ;  /* 0x0000a002000075a7 */ /* 0x0022a400080211ff */
[----:B--2---:R-:W-:Y:S05]  /*8c50*/  @!P1 NANOSLEEP.SYNCS 0x989680 ;  /* 0x009896800000995d */ /* 0x004fea0003900000 */
[----:B------:R-:W2:Y:S02]  /*8c60*/  @!P1 SYNCS.PHASECHK.TRANS64 P1, [R0+URZ+0xa0], R2 ;  /* 0x0000a002000095a7 */ /* 0x000ea400080210ff */
[----:B--2---:R-:W-:Y:S05]  /*8c70*/  @!P1 BRA `(.L_x_61) ;  /* 0xfffffffc00f09947 */ /* 0x004fea000383ffff */
[----:B------:R-:W-:Y:S05]  /*8c80*/  BRA `(.L_x_156) ;  /* 0xffffffa800787947 */ /* 0x000fea000383ffff */
.L_x_62:
[----:B------:R-:W-:-:S07]  /*8c90*/  MOV R2, UR31 ;  /* 0x0000001f00027c02 */ /* 0x000fce0008000f00 */
.L_x_157:
[----:B-1----:R1:W2:Y:S02]  /*8ca0*/  SYNCS.PHASECHK.TRANS64.TRYWAIT P0, [R2+URZ+0xe0], R0 ;  /* 0x0000e000020075a7 */ /* 0x0022a400080011ff */
[----:B--2---:R-:W-:Y:S05]  /*8cb0*/  @!P0 NANOSLEEP.SYNCS 0x989680 ;  /* 0x009896800000895d */ /* 0x004fea0003900000 */
[----:B------:R-:W2:Y:S02]  /*8cc0*/  @!P0 SYNCS.PHASECHK.TRANS64 P0, [R2+URZ+0xe0], R0 ;  /* 0x0000e000020085a7 */ /* 0x000ea400080010ff */
[----:B--2---:R-:W-:Y:S05]  /*8cd0*/  @!P0 BRA `(.L_x_157) ;  /* 0xfffffffc00f08947 */ /* 0x004fea000383ffff */
[----:B------:R-:W-:Y:S05]  /*8ce0*/  BRA `(.L_x_158) ;  /* 0xffffffa800c87947 */ /* 0x000fea000383ffff */
.L_x_65:
[----:B------:R-:W-:Y:S07]  /*8cf0*/  MOV R0, UR5 ;  /* 0x0000000500007c02 */ /* 0x000fee0008000f00 */
.L_x_159:
[----:B-1----:R1:W2:Y:S02]  /*8d00*/  SYNCS.PHASECHK.TRANS64.TRYWAIT P0, [R0+URZ], R2 ;  /* 0x00000002000075a7 */ /* 0x0022a400080011ff */
[----:B--2---:R-:W-:Y:S05]  /*8d10*/  @!P0 NANOSLEEP.SYNCS 0x989680 ;  /* 0x009896800000895d */ /* 0x004fea0003900000 */
[----:B------:R-:W2:Y:S02]  /*8d20*/  @!P0 SYNCS.PHASECHK.TRANS64 P0, [R0+URZ], R2 ;  /* 0x00000002000085a7 */ /* 0x000ea400080010ff */
[----:B--2---:R-:W-:Y:S05]  /*8d30*/  @!P0 BRA `(.L_x_159) ;  /* 0xfffffffc00f08947 */ /* 0x004fea000383ffff */
[----:B------:R-:W-:Y:S05]  /*8d40*/  BRA `(.L_x_64) ;  /* 0xffffffa800e47947 */ /* 0x000fea000383ffff */
.L_x_68:
[----:B------:R-:W-:-:S07]  /*8d50*/  MOV R0, UR4 ;  /* 0x0000000400007c02 */ /* 0x000fce0008000f00 */
.L_x_160:
[----:B--2---:R2:W4:Y:S02]  /*8d60*/  SYNCS.PHASECHK.TRANS64.TRYWAIT P0, [R0+URZ], R2 ;  /* 0x00000002000075a7 */ /* 0x00452400080011ff */
[----:B----4-:R-:W-:Y:S05]  /*8d70*/  @!P0 NANOSLEEP.SYNCS 0x989680 ;  /* 0x009896800000895d */ /* 0x010fea0003900000 */
[----:B------:R-:W4:Y:S02]  /*8d80*/  @!P0 SYNCS.PHASECHK.TRANS64 P0, [R0+URZ], R2 ;  /* 0x00000002000085a7 */ /* 0x000f2400080010ff */
[----:B----4-:R-:W-:Y:S05]  /*8d90*/  @!P0 BRA `(.L_x_160) ;  /* 0xfffffffc00f08947 */ /* 0x010fea000383ffff */
[----:B------:R-:W-:Y:S05]  /*8da0*/  BRA `(.L_x_161) ;  /* 0xffffffac00c07947 */ /* 0x000fea000383ffff */
.L_x_69:
[----:B------:R-:W-:-:S07]  /*8db0*/  MOV R0, UR5 ;  /* 0x0000000500007c02 */ /* 0x000fce0008000f00 */
.L_x_162:
[----:B-1----:R1:W2:Y:S02]  /*8dc0*/  SYNCS.PHASECHK.TRANS64.TRYWAIT P0, [R0+URZ], R3 ;  /* 0x00000003000075a7 */ /* 0x0022a400080011ff */
[----:B--2---:R-:W-:Y:S05]  /*8dd0*/  @!P0 NANOSLEEP.SYNCS 0x989680 ;  /* 0x009896800000895d */ /* 0x004fea0003900000 */
[----:B------:R-:W2:Y:S02]  /*8de0*/  @!P0 SYNCS.PHASECHK.TRANS64 P0, [R0+URZ], R3 ;  /* 0x00000003000085a7 */ /* 0x000ea400080010ff */
[----:B--2---:R-:W-:Y:S05]  /*8df0*/  @!P0 BRA `(.L_x_162) ;  /* 0xfffffffc00f08947 */ /* 0x004fea000383ffff */
[----:B------:R-:W-:Y:S05]  /*8e00*/  BRA `(.L_x_163) ;  /* 0xffffffac00cc7947 */ /* 0x000fea000383ffff */
.L_x_70:
[----:B------:R-:W-:-:S07]  /*8e10*/  MOV R0, UR5 ;  /* 0x0000000500007c02 */ /* 0x000fce0008000f00 */
.L_x_164:
[----:B-1----:R1:W2:Y:S02]  /*8e20*/  SYNCS.PHASECHK.TRANS64.TRYWAIT P0, [R0+URZ], R3 ;  /* 0x00000003000075a7 */ /* 0x0022a400080011ff */
[----:B--2---:R-:W-:Y:S05]  /*8e30*/  @!P0 NANOSLEEP.SYNCS 0x989680 ;  /* 0x009896800000895d */ /* 0x004fea0003900000 */
[----:B------:R-:W2:Y:S02]  /*8e40*/  @!P0 SYNCS.PHASECHK.TRANS64 P0, [R0+URZ], R3 ;  /* 0x00000003000085a7 */ /* 0x000ea400080010ff */
[----:B--2---:R-:W-:Y:S05]  /*8e50*/  @!P0 BRA `(.L_x_164) ;  /* 0xfffffffc00f08947 */ /* 0x004fea000383ffff */
[----:B------:R-:W-:Y:S05]  /*8e60*/  BRA `(.L_x_165) ;  /* 0xffffffac00d87947 */ /* 0x000fea000383ffff */
.L_x_71:
[----:B-1----:R-:W-:-:S07]  /*8e70*/  MOV R0, UR4 ;  /* 0x0000000400007c02 */ /* 0x002fce0008000f00 */
.L_x_166:
[----:B-1----:R1:W2:Y:S02]  /*8e80*/  SYNCS.PHASECHK.TRANS64.TRYWAIT P0, [R0+URZ], R2 ;  /* 0x00000002000075a7 */ /* 0x0022a400080011ff */
[----:B--2---:R-:W-:Y:S05]  /*8e90*/  @!P0 NANOSLEEP.SYNCS 0x989680 ;  /* 0x009896800000895d */ /* 0x004fea0003900000 */
[----:B------:R-:W2:Y:S02]  /*8ea0*/  @!P0 SYNCS.PHASECHK.TRANS64 P0, [R0+URZ], R2 ;  /* 0x00000002000085a7 */ /* 0x000ea400080010ff */
[----:B--2---:R-:W-:Y:S05]  /*8eb0*/  @!P0 BRA `(.L_x_166) ;  /* 0xfffffffc00f08947 */ /* 0x004fea000383ffff */
[----:B------:R-:W-:Y:S05]  /*8ec0*/  BRA `(.L_x_167) ;  /* 0xffffffac00e47947 */ /* 0x000fea000383ffff */
.L_x_76:
[----:B--2---:R2:W3:Y:S02]  /*8ed0*/  SYNCS.PHASECHK.TRANS64.TRYWAIT P0, [R12+URZ+0xa0], R0 ;  /* 0x0000a0000c0075a7 */ /* 0x0044e400080011ff */
[----:B---3--:R-:W-:Y:S05]  /*8ee0*/  @!P0 NANOSLEEP.SYNCS 0x989680 ;  /* 0x009896800000895d */ /* 0x008fea0003900000 */
[----:B------:R-:W3:Y:S02]  /*8ef0*/  @!P0 SYNCS.PHASECHK.TRANS64 P0, [R12+URZ+0xa0], R0 ;  /* 0x0000a0000c0085a7 */ /* 0x000ee400080010ff */
[----:B---3--:R-:W-:Y:S05]  /*8f00*/  @!P0 BRA `(.L_x_76) ;  /* 0xfffffffc00f08947 */ /* 0x008fea000383ffff */
[----:B------:R-:W-:Y:S05]  /*8f10*/  BRA `(.L_x_168) ;  /* 0xffffffb400147947 */ /* 0x000fea000383ffff */
.L_x_79:
[----:B--2---:R-:W-:Y:S07]  /*8f20*/  MOV R0, UR21 ;  /* 0x0000001500007c02 */ /* 0x004fee0008000f00 */
.L_x_169:
[----:B--2---:R2:W3:Y:S02]  /*8f30*/  SYNCS.PHASECHK.TRANS64.TRYWAIT P2, [R0+URZ+0x98], R6 ;  /* 0x00009806000075a7 */ /* 0x0044e400080411ff */
[----:B---3--:R-:W-:Y:S05]  /*8f40*/  @!P2 NANOSLEEP.SYNCS 0x989680 ;  /* 0x009896800000a95d */ /* 0x008fea0003900000 */
[----:B------:R-:W3:Y:S02]  /*8f50*/  @!P2 SYNCS.PHASECHK.TRANS64 P2, [R0+URZ+0x98], R6 ;  /* 0x000098060000a5a7 */ /* 0x000ee400080410ff */
[----:B---3--:R-:W-:Y:S05]  /*8f60*/  @!P2 BRA `(.L_x_169) ;  /* 0xfffffffc00f0a947 */ /* 0x008fea000383ffff */
[----:B------:R-:W-:Y:S05]  /*8f70*/  BRA `(.L_x_78) ;  /* 0xffffffb8007c7947 */ /* 0x000fea000383ffff */
.L_x_82:
[----:B------:R-:W-:Y:S07]  /*8f80*/  MOV R0, UR21 ;  /* 0x0000001500007c02 */ /* 0x000fee0008000f00 */
.L_x_170:
[----:B--2---:R2:W3:Y:S02]  /*8f90*/  SYNCS.PHASECHK.TRANS64.TRYWAIT P0, [R0+URZ+0x70], R9 ;  /* 0x00007009000075a7 */ /* 0x0044e400080011ff */
[----:B---3--:R-:W-:Y:S05]  /*8fa0*/  @!P0 NANOSLEEP.SYNCS 0x989680 ;  /* 0x009896800000895d */ /* 0x008fea0003900000 */
[----:B------:R-:W3:Y:S02]  /*8fb0*/  @!P0 SYNCS.PHASECHK.TRANS64 P0, [R0+URZ+0x70], R9 ;  /* 0x00007009000085a7 */ /* 0x000ee400080010ff */
[----:B---3--:R-:W-:Y:S05]  /*8fc0*/  @!P0 BRA `(.L_x_170) ;  /* 0xfffffffc00f08947 */ /* 0x008fea000383ffff */
[----:B------:R-:W-:Y:S05]  /*8fd0*/  BRA `(.L_x_171) ;  /* 0xffffffb800d87947 */ /* 0x000fea000383ffff */
.L_x_83:
[----:B------:R-:W-:Y:S07]  /*8fe0*/  MOV R0, UR21 ;  /* 0x0000001500007c02 */ /* 0x000fee0008000f00 */
.L_x_172:
[----:B--2---:R2:W3:Y:S02]  /*8ff0*/  SYNCS.PHASECHK.TRANS64.TRYWAIT P0, [R0+URZ+0x78], R9 ;  /* 0x00007809000075a7 */ /* 0x0044e400080011ff */
[----:B---3--:R-:W-:Y:S05]  /*9000*/  @!P0 NANOSLEEP.SYNCS 0x989680 ;  /* 0x009896800000895d */ /* 0x008fea0003900000 */
[----:B------:R-:W3:Y:S02]  /*9010*/  @!P0 SYNCS.PHASECHK.TRANS64 P0, [R0+URZ+0x78], R9 ;  /* 0x00007809000085a7 */ /* 0x000ee400080010ff */
[----:B---3--:R-:W-:Y:S05]  /*9020*/  @!P0 BRA `(.L_x_172) ;  /* 0xfffffffc00f08947 */ /* 0x008fea000383ffff */
[----:B------:R-:W-:Y:S05]  /*9030*/  BRA `(.L_x_173) ;  /* 0xffffffbc00107947 */ /* 0x000fea000383ffff */
.L_x_84:
[----:B------:R-:W-:Y:S07]  /*9040*/  MOV R0, UR21 ;  /* 0x0000001500007c02 */ /* 0x000fee0008000f00 */
.L_x_174:
[----:B--2---:R2:W3:Y:S02]  /*9050*/  SYNCS.PHASECHK.TRANS64.TRYWAIT P0, [R0+URZ+0x80], R9 ;  /* 0x00008009000075a7 */ /* 0x0044e400080011ff */
[----:B---3--:R-:W-:Y:S05]  /*9060*/  @!P0 NANOSLEEP.SYNCS 0x989680 ;  /* 0x009896800000895d */ /* 0x008fea0003900000 */
[----:B------:R-:W3:Y:S02]  /*9070*/  @!P0 SYNCS.PHASECHK.TRANS64 P0, [R0+URZ+0x80], R9 ;  /* 0x00008009000085a7 */ /* 0x000ee400080010ff */
[----:B---3--:R-:W-:Y:S05]  /*9080*/  @!P0 BRA `(.L_x_174) ;  /* 0xfffffffc00f08947 */ /* 0x008fea000383ffff */
[----:B------:R-:W-:Y:S05]  /*9090*/  BRA `(.L_x_175) ;  /* 0xffffffbc00547947 */ /* 0x000fea000383ffff */
.L_x_85:
[----:B------:R-:W-:Y:S07]  /*90a0*/  MOV R0, UR21 ;  /* 0x0000001500007c02 */ /* 0x000fee0008000f00 */
.L_x_176:
[----:B--2---:R2:W3:Y:S02]  /*90b0*/  SYNCS.PHASECHK.TRANS64.TRYWAIT P0, [R0+URZ+0x88], R9 ;  /* 0x00008809000075a7 */ /* 0x0044e400080011ff */
[----:B---3--:R-:W-:Y:S05]  /*90c0*/  @!P0 NANOSLEEP.SYNCS 0x989680 ;  /* 0x009896800000895d */ /* 0x008fea0003900000 */
[----:B------:R-:W3:Y:S02]  /*90d0*/  @!P0 SYNCS.PHASECHK.TRANS64 P0, [R0+URZ+0x88], R9 ;  /* 0x00008809000085a7 */ /* 0x000ee400080010ff */
[----:B---3--:R-:W-:Y:S05]  /*90e0*/  @!P0 BRA `(.L_x_176) ;  /* 0xfffffffc00f08947 */ /* 0x008fea000383ffff */
[----:B------:R-:W-:Y:S05]  /*90f0*/  BRA `(.L_x_177) ;  /* 0xffffffbc00947947 */ /* 0x000fea000383ffff */
.L_x_87:
[----:B------:R-:W-:-:S07]  /*9100*/  MOV R0, UR21 ;  /* 0x0000001500007c02 */ /* 0x000fce0008000f00 */
.L_x_178:
[----:B---3--:R3:W4:Y:S02]  /*9110*/  SYNCS.PHASECHK.TRANS64.TRYWAIT P0, [R0+URZ+0x70], R2 ;  /* 0x00007002000075a7 */ /* 0x00872400080011ff */
[----:B----4-:R-:W-:Y:S05]  /*9120*/  @!P0 NANOSLEEP.SYNCS 0x989680 ;  /* 0x009896800000895d */ /* 0x010fea0003900000 */
[----:B------:R-:W4:Y:S02]  /*9130*/  @!P0 SYNCS.PHASECHK.TRANS64 P0, [R0+URZ+0x70], R2 ;  /* 0x00007002000085a7 */ /* 0x000f2400080010ff */
[----:B----4-:R-:W-:Y:S05]  /*9140*/  @!P0 BRA `(.L_x_178) ;  /* 0xfffffffc00f08947 */ /* 0x010fea000383ffff */
[----:B------:R-:W-:Y:S05]  /*9150*/  BRA `(.L_x_179) ;  /* 0xffffffc0000c7947 */ /* 0x000fea000383ffff */
.L_x_88:
[----:B---3--:R-:W-:-:S07]  /*9160*/  MOV R0, UR21 ;  /* 0x0000001500007c02 */ /* 0x008fce0008000f00 */
.L_x_180:
[----:B---3--:R3:W4:Y:S02]  /*9170*/  SYNCS.PHASECHK.TRANS64.TRYWAIT P0, [R0+URZ+0x78], R2 ;  /* 0x00007802000075a7 */ /* 0x00872400080011ff */
[----:B----4-:R-:W-:Y:S05]  /*9180*/  @!P0 NANOSLEEP.SYNCS 0x989680 ;  /* 0x009896800000895d */ /* 0x010fea0003900000 */
[----:B------:R-:W4:Y:S02]  /*9190*/  @!P0 SYNCS.PHASECHK.TRANS64 P0, [R0+URZ+0x78], R2 ;  /* 0x00007802000085a7 */ /* 0x000f2400080010ff */
[----:B----4-:R-:W-:Y:S05]  /*91a0*/  @!P0 BRA `(.L_x_180) ;  /* 0xfffffffc00f08947 */ /* 0x010fea000383ffff */
[----:B------:R-:W-:Y:S05]  /*91b0*/  BRA `(.L_x_181) ;  /* 0xffffffbc00fc7947 */ /* 0x000fea000383ffff */
.L_x_89:
[----:B---3--:R-:W-:-:S07]  /*91c0*/  MOV R0, UR21 ;  /* 0x0000001500007c02 */ /* 0x008fce0008000f00 */
.L_x_182:
[----:B---3--:R3:W4:Y:S02]  /*91d0*/  SYNCS.PHASECHK.TRANS64.TRYWAIT P0, [R0+URZ+0x80], R2 ;  /* 0x00008002000075a7 */ /* 0x00872400080011ff */
[----:B----4-:R-:W-:Y:S05]  /*91e0*/  @!P0 NANOSLEEP.SYNCS 0x989680 ;  /* 0x009896800000895d */ /* 0x010fea0003900000 */
[----:B------:R-:W4:Y:S02]  /*91f0*/  @!P0 SYNCS.PHASECHK.TRANS64 P0, [R0+URZ+0x80], R2 ;  /* 0x00008002000085a7 */ /* 0x000f2400080010ff */
[----:B----4-:R-:W-:Y:S05]  /*9200*/  @!P0 BRA `(.L_x_182) ;  /* 0xfffffffc00f08947 */ /* 0x010fea000383ffff */
[----:B------:R-:W-:Y:S05]  /*9210*/  BRA `(.L_x_183) ;  /* 0xffffffbc00ec7947 */ /* 0x000fea000383ffff */
.L_x_91:
[----:B-1----:R1:W2:Y:S02]  /*9220*/  SYNCS.PHASECHK.TRANS64.TRYWAIT P0, [R3+URZ+0xa0], R0 ;  /* 0x0000a000030075a7 */ /* 0x0022a400080011ff */
[----:B--2---:R-:W-:Y:S05]  /*9230*/  @!P0 NANOSLEEP.SYNCS 0x989680 ;  /* 0x009896800000895d */ /* 0x004fea0003900000 */
[----:B------:R-:W2:Y:S02]  /*9240*/  @!P0 SYNCS.PHASECHK.TRANS64 P0, [R3+URZ+0xa0], R0 ;  /* 0x0000a000030085a7 */ /* 0x000ea400080010ff */
[----:B--2---:R-:W-:Y:S05]  /*9250*/  @!P0 BRA `(.L_x_91) ;  /* 0xfffffffc00f08947 */ /* 0x004fea000383ffff */
[----:B------:R-:W-:Y:S05]  /*9260*/  BRA `(.L_x_184) ;  /* 0xffffffc000b87947 */ /* 0x000fea000383ffff */
.L_x_102:
[----:B-1----:R-:W-:Y:S04]  /*9270*/  MOV R0, UR44 ;  /* 0x0000002c00007c02 */ /* 0x002fe80008000f00 */
[----:B------:R1:W2:Y:S03]  /*9280*/  SYNCS.PHASECHK.TRANS64.TRYWAIT P1, [R0+URZ+0x50], R3 ;  /* 0x00005003000075a7 */ /* 0x0002a600080211ff */
[----:B--2---:R-:W-:Y:S05]  /*9290*/  @!P1 NANOSLEEP.SYNCS 0x989680 ;  /* 0x009896800000995d */ /* 0x004fea0003900000 */
[----:B------:R-:W2:Y:S02]  /*92a0*/  @!P1 SYNCS.PHASECHK.TRANS64 P1, [R0+URZ+0x50], R3 ;  /* 0x00005003000095a7 */ /* 0x000ea400080210ff */
[----:B--2---:R-:W-:Y:S05]  /*92b0*/  @!P1 BRA `(.L_x_102) ;  /* 0xfffffffc00ec9947 */ /* 0x004fea000383ffff */
[----:B------:R-:W-:Y:S05]  /*92c0*/  BRA `(.L_x_101) ;  /* 0xffffffd0001c7947 */ /* 0x000fea000383ffff */
.L_x_104:
[----:B-1----:R1:W3:Y:S02]  /*92d0*/  SYNCS.PHASECHK.TRANS64.TRYWAIT P0, [R26+URZ+0xc0], R2 ;  /* 0x0000c0021a0075a7 */ /* 0x0022e400080011ff */
[----:B---3--:R-:W-:Y:S05]  /*92e0*/  @!P0 NANOSLEEP.SYNCS 0x989680 ;  /* 0x009896800000895d */ /* 0x008fea0003900000 */
[----:B------:R-:W3:Y:S02]  /*92f0*/  @!P0 SYNCS.PHASECHK.TRANS64 P0, [R26+URZ+0xc0], R2 ;  /* 0x0000c0021a0085a7 */ /* 0x000ee400080010ff */
[----:B---3--:R-:W-:Y:S05]  /*9300*/  @!P0 BRA `(.L_x_104) ;  /* 0xfffffffc00f08947 */ /* 0x008fea000383ffff */
[----:B------:R-:W-:Y:S05]  /*9310*/  BRA `(.L_x_103) ;  /* 0xffffffd000407947 */ /* 0x000fea000383ffff */
.L_x_113:
[----:B---3--:R3:W4:Y:S02]  /*9320*/  SYNCS.PHASECHK.TRANS64.TRYWAIT P0, [R4+URZ+0x50], R0 ;  /* 0x00005000040075a7 */ /* 0x00872400080011ff */
[----:B----4-:R-:W-:Y:S05]  /*9330*/  @!P0 NANOSLEEP.SYNCS 0x989680 ;  /* 0x009896800000895d */ /* 0x010fea0003900000 */
[----:B------:R-:W4:Y:S02]  /*9340*/  @!P0 SYNCS.PHASECHK.TRANS64 P0, [R4+URZ+0x50], R0 ;  /* 0x00005000040085a7 */ /* 0x000f2400080010ff */
[----:B----4-:R-:W-:Y:S05]  /*9350*/  @!P0 BRA `(.L_x_113) ;  /* 0xfffffffc00f08947 */ /* 0x010fea000383ffff */
[----:B------:R-:W-:Y:S05]  /*9360*/  BRA `(.L_x_112) ;  /* 0xffffffd8002c7947 */ /* 0x000fea000383ffff */
.L_x_121:
[----:B-1----:R1:W4:Y:S02]  /*9370*/  SYNCS.PHASECHK.TRANS64.TRYWAIT P0, [R2+URZ+0x50], R4 ;  /* 0x00005004020075a7 */ /* 0x00232400080011ff */
[----:B----4-:R-:W-:Y:S05]  /*9380*/  @!P0 NANOSLEEP.SYNCS 0x989680 ;  /* 0x009896800000895d */ /* 0x010fea0003900000 */
[----:B------:R-:W4:Y:S02]  /*9390*/  @!P0 SYNCS.PHASECHK.TRANS64 P0, [R2+URZ+0x50], R4 ;  /* 0x00005004020085a7 */ /* 0x000f2400080010ff */
[----:B----4-:R-:W-:Y:S05]  /*93a0*/  @!P0 BRA `(.L_x_121) ;  /* 0xfffffffc00f08947 */ /* 0x010fea000383ffff */
[----:B------:R-:W-:Y:S05]  /*93b0*/  BRA `(.L_x_120) ;  /* 0xffffffe0003c7947 */ /* 0x000fea000383ffff */
.L_x_129:
[----:B---3--:R3:W4:Y:S02]  /*93c0*/  SYNCS.PHASECHK.TRANS64.TRYWAIT P0, [R3+URZ+0x50], R0 ;  /* 0x00005000030075a7 */ /* 0x00872400080011ff */
[----:B----4-:R-:W-:Y:S05]  /*93d0*/  @!P0 NANOSLEEP.SYNCS 0x989680 ;  /* 0x009896800000895d */ /* 0x010fea0003900000 */
[----:B------:R-:W4:Y:S02]  /*93e0*/  @!P0 SYNCS.PHASECHK.TRANS64 P0, [R3+URZ+0x50], R0 ;  /* 0x00005000030085a7 */ /* 0x000f2400080010ff */
[----:B----4-:R-:W-:Y:S05]  /*93f0*/  @!P0 BRA `(.L_x_129) ;  /* 0xfffffffc00f08947 */ /* 0x010fea000383ffff */
[----:B------:R-:W-:Y:S05]  /*9400*/  BRA `(.L_x_128) ;  /* 0xffffffe800487947 */ /* 0x000fea000383ffff */
        .weak           $__internal_0_$__cuda_sm10x_tcgen05_guardrail_trap_col_being_dealloced_not_returned_by_alloc
        .type           $__internal_0_$__cuda_sm10x_tcgen05_guardrail_trap_col_being_dealloced_not_returned_by_alloc,@function
        .size           $__internal_0_$__cuda_sm10x_tcgen05_guardrail_trap_col_being_dealloced_not_returned_by_alloc,($__internal_1_$__cuda_sm10x_tcgen05_guardrail_trap_phase_invalid_during_alloc - $__internal_0_$__cuda_sm10x_tcgen05_guardrail_trap_col_being_dealloced_not_returned_by_alloc)
$__internal_0_$__cuda_sm10x_tcgen05_guardrail_trap_col_being_dealloced_not_returned_by_alloc:
[----:B------:R-:W-:Y:S05]  /*9410*/  BPT.TRAP 0x1 ;  /* 0x000000040000795c */ /* 0x000fea0000300000 */
[----:B------:R-:W-:-:S04]  /*9420*/  HFMA2 R3, -RZ, RZ, 0, 0 ;  /* 0x00000000ff037431 */ /* 0x000fc800000001ff */
[----:B------:R-:W-:Y:S05]  /*9430*/  RET.REL.NODEC R2 `(_ZN7cutlass13device_kernelINS_4gemm6kernel13GemmUniversalIN4cute5tupleIJiiiiEEENS1_10collective13CollectiveMmaINS1_35MainloopSm100TmaUmmaWarpSpecializedILi5ELi2ELi4ENS5_IJNS4_1CILi2EEESB_NSA_ILi1EEEEEEEENS5_IJNSA_ILi64EEENSA_ILi128EEESF_EEENS_10bfloat16_tENS5_IJlSC_lEEESI_SJ_NS4_8TiledMMAINS4_8MMA_AtomIJNS4_20SM100_MMA_F16BF16_SSISI_SI_fLi64ELi128ELNS4_4UMMA5MajorE0ELSO_0ELNSN_7ScaleInE0ELSP_0EEEEEENS4_6LayoutINS5_IJSC_SC_SC_EEENS5_IJNSA_ILi0EEESU_SU_EEEEENS5_IJNS4_10UnderscoreESX_SX_EEEEENS4_23SM90_TMA_LOAD_MULTICASTENS4_14ComposedLayoutINS4_7SwizzleILi3ELi4ELi3EEENS4_18smem_ptr_flag_bitsILi16EEENSS_INS5_IJNSA_ILi8EEESF_EEENS5_IJSF_SC_EEEEEEEvNS4_8identityES10_S1A_vS1B_EENS_8epilogue10collective18CollectiveEpilogueINS1D_23Sm100TmaWarpSpecializedILi4ELi2ELi16ELb1ELb0EEEJSH_NS5_IJNSS_ISF_SC_EENSS_INSA_ILi32EEESC_EEEEESI_SJ_SI_SJ_NS1D_6fusion15FusionCallbacksIS1H_NS1M_17LinearCombinationISI_fSI_fLNS_15FloatRoundStyleE2EEESH_S1L_JEEENS4_5SM1004TMEM4LOAD26SM100_TMEM_LOAD_16dp256b4xENS4_13SM90_TMA_LOADENS11_INS12_ILi2ELi4ELi3EEES15_NSS_INS5_IJS16_S1J_EEENS5_IJS1J_SC_EEEEEEENS4_17SM75_U32x4_LDSM_NENS4_14SM90_TMA_STOREES21_NS4_17SM90_U32x4_STSM_NENS4_39AutoVectorizingCopyWithAssumedAlignmentILi128EEEEEEvvEEEEvNT_6ParamsE) ;  /* 0xffffff6802f07950 */ /* 0x000fea0003c3ffff */
        .weak           $__internal_1_$__cuda_sm10x_tcgen05_guardrail_trap_phase_invalid_during_alloc
        .type           $__internal_1_$__cuda_sm10x_tcgen05_guardrail_trap_phase_invalid_during_alloc,@function
        .size           $__internal_1_$__cuda_sm10x_tcgen05_guardrail_trap_phase_invalid_during_alloc,($__internal_2_$__cuda_sm10x_tcgen05_guardrail_trap_unallocated_columns_being_dealloced - $__internal_1_$__cuda_sm10x_tcgen05_guardrail_trap_phase_invalid_during_alloc)
$__internal_1_$__cuda_sm10x_tcgen05_guardrail_trap_phase_invalid_during_alloc:
[----:B------:R-:W-:Y:S05]  /*9440*/  BPT.TRAP 0x1 ;  /* 0x000000040000795c */ /* 0x000fea0000300000 */
[----:B------:R-:W-:-:S04]  /*9450*/  MOV R5, 0x0 ;  /* 0x0000000000057802 */ /* 0x000fc80000000f00 */
[----:B------:R-:W-:Y:S05]  /*9460*/  RET.REL.NODEC R4 `(_ZN7cutlass13device_kernelINS_4gemm6kernel13GemmUniversalIN4cute5tupleIJiiiiEEENS1_10collective13CollectiveMmaINS1_35MainloopSm100TmaUmmaWarpSpecializedILi5ELi2ELi4ENS5_IJNS4_1CILi2EEESB_NSA_ILi1EEEEEEEENS5_IJNSA_ILi64EEENSA_ILi128EEESF_EEENS_10bfloat16_tENS5_IJlSC_lEEESI_SJ_NS4_8TiledMMAINS4_8MMA_AtomIJNS4_20SM100_MMA_F16BF16_SSISI_SI_fLi64ELi128ELNS4_4UMMA5MajorE0ELSO_0ELNSN_7ScaleInE0ELSP_0EEEEEENS4_6LayoutINS5_IJSC_SC_SC_EEENS5_IJNSA_ILi0EEESU_SU_EEEEENS5_IJNS4_10UnderscoreESX_SX_EEEEENS4_23SM90_TMA_LOAD_MULTICASTENS4_14ComposedLayoutINS4_7SwizzleILi3ELi4ELi3EEENS4_18smem_ptr_flag_bitsILi16EEENSS_INS5_IJNSA_ILi8EEESF_EEENS5_IJSF_SC_EEEEEEEvNS4_8identityES10_S1A_vS1B_EENS_8epilogue10collective18CollectiveEpilogueINS1D_23Sm100TmaWarpSpecializedILi4ELi2ELi16ELb1ELb0EEEJSH_NS5_IJNSS_ISF_SC_EENSS_INSA_ILi32EEESC_EEEEESI_SJ_SI_SJ_NS1D_6fusion15FusionCallbacksIS1H_NS1M_17LinearCombinationISI_fSI_fLNS_15FloatRoundStyleE2EEESH_S1L_JEEENS4_5SM1004TMEM4LOAD26SM100_TMEM_LOAD_16dp256b4xENS4_13SM90_TMA_LOADENS11_INS12_ILi2ELi4ELi3EEES15_NSS_INS5_IJS16_S1J_EEENS5_IJS1J_SC_EEEEEEENS4_17SM75_U32x4_LDSM_NENS4_14SM90_TMA_STOREES21_NS4_17SM90_U32x4_STSM_NENS4_39AutoVectorizingCopyWithAssumedAlignmentILi128EEEEEEvvEEEEvNT_6ParamsE) ;  /* 0xffffff6804e47950 */ /* 0x000fea0003c3ffff */
        .weak           $__internal_2_$__cuda_sm10x_tcgen05_guardrail_trap_unallocated_columns_being_dealloced
        .type           $__internal_2_$__cuda_sm10x_tcgen05_guardrail_trap_unallocated_columns_being_dealloced,@function
        .size           $__internal_2_$__cuda_sm10x_tcgen05_guardrail_trap_unallocated_columns_being_dealloced,(.L_x_186 - $__internal_2_$__cuda_sm10x_tcgen05_guardrail_trap_unallocated_columns_being_dealloced)
$__internal_2_$__cuda_sm10x_tcgen05_guardrail_trap_unallocated_columns_being_dealloced:
[----:B------:R-:W-:Y:S05]  /*9470*/  BPT.TRAP 0x1 ;  /* 0x000000040000795c */ /* 0x000fea0000300000 */
[----:B------:R-:W-:-:S04]  /*9480*/  HFMA2 R3, -RZ, RZ, 0, 0 ;  /* 0x00000000ff037431 */ /* 0x000fc800000001ff */
[----:B------:R-:W-:Y:S05]  /*9490*/  RET.REL.NODEC R2 `(_ZN7cutlass13device_kernelINS_4gemm6kernel13GemmUniversalIN4cute5tupleIJiiiiEEENS1_10collective13CollectiveMmaINS1_35MainloopSm100TmaUmmaWarpSpecializedILi5ELi2ELi4ENS5_IJNS4_1CILi2EEESB_NSA_ILi1EEEEEEEENS5_IJNSA_ILi64EEENSA_ILi128EEESF_EEENS_10bfloat16_tENS5_IJlSC_lEEESI_SJ_NS4_8TiledMMAINS4_8MMA_AtomIJNS4_20SM100_MMA_F16BF16_SSISI_SI_fLi64ELi128ELNS4_4UMMA5MajorE0ELSO_0ELNSN_7ScaleInE0ELSP_0EEEEEENS4_6LayoutINS5_IJSC_SC_SC_EEENS5_IJNSA_ILi0EEESU_SU_EEEEENS5_IJNS4_10UnderscoreESX_SX_EEEEENS4_23SM90_TMA_LOAD_MULTICASTENS4_14ComposedLayoutINS4_7SwizzleILi3ELi4ELi3EEENS4_18smem_ptr_flag_bitsILi16EEENSS_INS5_IJNSA_ILi8EEESF_EEENS5_IJSF_SC_EEEEEEEvNS4_8identityES10_S1A_vS1B_EENS_8epilogue10collective18CollectiveEpilogueINS1D_23Sm100TmaWarpSpecializedILi4ELi2ELi16ELb1ELb0EEEJSH_NS5_IJNSS_ISF_SC_EENSS_INSA_ILi32EEESC_EEEEESI_SJ_SI_SJ_NS1D_6fusion15FusionCallbacksIS1H_NS1M_17LinearCombinationISI_fSI_fLNS_15FloatRoundStyleE2EEESH_S1L_JEEENS4_5SM1004TMEM4LOAD26SM100_TMEM_LOAD_16dp256b4xENS4_13SM90_TMA_LOADENS11_INS12_ILi2ELi4ELi3EEES15_NSS_INS5_IJS16_S1J_EEENS5_IJS1J_SC_EEEEEEENS4_17SM75_U32x4_LDSM_NENS4_14SM90_TMA_STOREES21_NS4_17SM90_U32x4_STSM_NENS4_39AutoVectorizingCopyWithAssumedAlignmentILi128EEEEEEvvEEEEvNT_6ParamsE) ;  /* 0xffffff6802d87950 */ /* 0x000fea0003c3ffff */
.L_x_185:
[----:B------:R-:W-:-:S00]  /*94a0*/  BRA `(.L_x_185) ;  /* 0xfffffffc00fc7947 */ /* 0x000fc0000383ffff */
[----:B------:R-:W-:-:S00]  /*94b0*/  NOP ;  /* 0x0000000000007918 */ /* 0x000fc00000000000 */
        /* <DEDUP_REMOVED lines=12> */
.L_x_186:


//--------------------- .nv.global.init           --------------------------
	.section	.nv.global.init,"aw",@progbits
.nv.global.init:
	.type		$str$27,@object
	.size		$str$27,($str$28 - $str$27)
$str$27:
        /*0000*/ 	.byte	0x28, 0x61, 0x64, 0x64, 0x72, 0x65, 0x73, 0x73, 0x20, 0x26, 0x20, 0x6d, 0x61, 0x73, 0x6b, 0x29
        /*0010*/ 	.byte	0x20, 0x3d, 0x3d, 0x20, 0x30, 0x00
	.type		$str$28,@object
	.size		$str$28,($str$26 - $str$28)
$str$28:
        /*0016*/ 	.byte	0x2f, 0x74, 0x6d, 0x70, 0x2f, 0x63, 0x75, 0x74, 0x6c, 0x61, 0x73, 0x73, 0x5f, 0x73, 0x77, 0x65
        /*0026*/ 	.byte	0x65, 0x70, 0x5f, 0x73, 0x72, 0x63, 0x2f, 0x69, 0x6e, 0x63, 0x6c, 0x75, 0x64, 0x65, 0x2f, 0x63
        /*0036*/ 	.byte	0x75, 0x74, 0x65, 0x2f, 0x70, 0x6f, 0x69, 0x6e, 0x74, 0x65, 0x72, 0x5f, 0x66, 0x6c, 0x61, 0x67
        /*0046*/ 	.byte	0x67, 0x65, 0x64, 0x2e, 0x68, 0x70, 0x70, 0x00
	.type		$str$26,@object
	.size		$str$26,($str$25 - $str$26)
$str$26:
        /*004e*/ 	.byte	0x2f, 0x74, 0x6d, 0x70, 0x2f, 0x63, 0x75, 0x74, 0x6c, 0x61, 0x73, 0x73, 0x5f, 0x73, 0x77, 0x65
        /*005e*/ 	.byte	0x65, 0x70, 0x5f, 0x73, 0x72, 0x63, 0x2f, 0x69, 0x6e, 0x63, 0x6c, 0x75, 0x64, 0x65, 0x2f, 0x63
        /*006e*/ 	.byte	0x75, 0x74, 0x65, 0x2f, 0x61, 0x74, 0x6f, 0x6d, 0x2f, 0x63, 0x6f, 0x70, 0x79, 0x5f, 0x74, 0x72
        /*007e*/ 	.byte	0x61, 0x69, 0x74, 0x73, 0x5f, 0x73, 0x6d, 0x31, 0x30, 0x30, 0x2e, 0x68, 0x70, 0x70, 0x00
	.type		$str$25,@object
	.size		$str$25,(__unnamed_1 - $str$25)
$str$25:
        /*008d*/ 	.byte	0x28, 0x28, 0x75, 0x69, 0x6e, 0x74, 0x33, 0x32, 0x5f, 0x74, 0x28, 0x74, 0x68, 0x72, 0x65, 0x61
        /*009d*/ 	.byte	0x64, 0x49, 0x64, 0x78, 0x2e, 0x78, 0x29, 0x20, 0x2f, 0x20, 0x33, 0x32, 0x29, 0x20, 0x25, 0x20
        /*00ad*/ 	.byte	0x34, 0x29, 0x20, 0x3d, 0x3d, 0x20, 0x28, 0x28, 0x28, 0x74, 0x6d, 0x65, 0x6d, 0x5f, 0x61, 0x64
        /*00bd*/ 	.byte	0x64, 0x72, 0x20, 0x3e, 0x3e, 0x20, 0x31, 0x36, 0x29, 0x20, 0x2f, 0x20, 0x33, 0x32, 0x29, 0x20
        /*00cd*/ 	.byte	0x25, 0x20, 0x34, 0x29, 0x00
	.type		__unnamed_1,@object
	.size		__unnamed_1,(__unnamed_2 - __unnamed_1)
__unnamed_1:
        /*00d2*/ 	.byte	0x61, 0x75, 0x74, 0x6f, 0x20, 0x63, 0x75, 0x74, 0x65, 0x3a, 0x3a, 0x61, 0x73, 0x5f, 0x70, 0x6f
        /* <DEDUP_REMOVED lines=24> */
        /*0262*/ 	.byte	0x30, 0x34, 0x38, 0x3e, 0x3e, 0x3e, 0x3e, 0x5d, 0x00
	.type		__unnamed_2,@object
	.size		__unnamed_2,(.L_2 - __unnamed_2)
__unnamed_2:
        /* <DEDUP_REMOVED lines=45> */
        /*053b*/ 	.byte	0x3e, 0x3e, 0x3e, 0x5d, 0x00
.L_2:


//--------------------- .nv.shared._ZN7cutlass13device_kernelINS_4gemm6kernel13GemmUniversalIN4cute5tupleIJiiiiEEENS1_10collective13CollectiveMmaINS1_35MainloopSm100TmaUmmaWarpSpecializedILi5ELi2ELi4ENS5_IJNS4_1CILi2EEESB_NSA_ILi1EEEEEEEENS5_IJNSA_ILi64EEENSA_ILi128EEESF_EEENS_10bfloat16_tENS5_IJlSC_lEEESI_SJ_NS4_8TiledMMAINS4_8MMA_AtomIJNS4_20SM100_MMA_F16BF16_SSISI_SI_fLi64ELi128ELNS4_4UMMA5MajorE0ELSO_0ELNSN_7ScaleInE0ELSP_0EEEEEENS4_6LayoutINS5_IJSC_SC_SC_EEENS5_IJNSA_ILi0EEESU_SU_EEEEENS5_IJNS4_10UnderscoreESX_SX_EEEEENS4_23SM90_TMA_LOAD_MULTICASTENS4_14ComposedLayoutINS4_7SwizzleILi3ELi4ELi3EEENS4_18smem_ptr_flag_bitsILi16EEENSS_INS5_IJNSA_ILi8EEESF_EEENS5_IJSF_SC_EEEEEEEvNS4_8identityES10_S1A_vS1B_EENS_8epilogue10collective18CollectiveEpilogueINS1D_23Sm100TmaWarpSpecializedILi4ELi2ELi16ELb1ELb0EEEJSH_NS5_IJNSS_ISF_SC_EENSS_INSA_ILi32EEESC_EEEEESI_SJ_SI_SJ_NS1D_6fusion15FusionCallbacksIS1H_NS1M_17LinearCombinationISI_fSI_fLNS_15FloatRoundStyleE2EEESH_S1L_JEEENS4_5SM1004TMEM4LOAD26SM100_TMEM_LOAD_16dp256b4xENS4_13SM90_TMA_LOADENS11_INS12_ILi2ELi4ELi3EEES15_NSS_INS5_IJS16_S1J_EEENS5_IJS1J_SC_EEEEEEENS4_17SM75_U32x4_LDSM_NENS4_14SM90_TMA_STOREES21_NS4_17SM90_U32x4_STSM_NENS4_39AutoVectorizingCopyWithAssumedAlignmentILi128EEEEEEvvEEEEvNT_6ParamsE --------------------------
	.section	.nv.shared._ZN7cutlass13device_kernelINS_4gemm6kernel13GemmUniversalIN4cute5tupleIJiiiiEEENS1_10collective13CollectiveMmaINS1_35MainloopSm100TmaUmmaWarpSpecializedILi5ELi2ELi4ENS5_IJNS4_1CILi2EEESB_NSA_ILi1EEEEEEEENS5_IJNSA_ILi64EEENSA_ILi128EEESF_EEENS_10bfloat16_tENS5_IJlSC_lEEESI_SJ_NS4_8TiledMMAINS4_8MMA_AtomIJNS4_20SM100_MMA_F16BF16_SSISI_SI_fLi64ELi128ELNS4_4UMMA5MajorE0ELSO_0ELNSN_7ScaleInE0ELSP_0EEEEEENS4_6LayoutINS5_IJSC_SC_SC_EEENS5_IJNSA_ILi0EEESU_SU_EEEEENS5_IJNS4_10UnderscoreESX_SX_EEEEENS4_23SM90_TMA_LOAD_MULTICASTENS4_14ComposedLayoutINS4_7SwizzleILi3ELi4ELi3EEENS4_18smem_ptr_flag_bitsILi16EEENSS_INS5_IJNSA_ILi8EEESF_EEENS5_IJSF_SC_EEEEEEEvNS4_8identityES10_S1A_vS1B_EENS_8epilogue10collective18CollectiveEpilogueINS1D_23Sm100TmaWarpSpecializedILi4ELi2ELi16ELb1ELb0EEEJSH_NS5_IJNSS_ISF_SC_EENSS_INSA_ILi32EEESC_EEEEESI_SJ_SI_SJ_NS1D_6fusion15FusionCallbacksIS1H_NS1M_17LinearCombinationISI_fSI_fLNS_15FloatRoundStyleE2EEESH_S1L_JEEENS4_5SM1004TMEM4LOAD26SM100_TMEM_LOAD_16dp256b4xENS4_13SM90_TMA_LOADENS11_INS12_ILi2ELi4ELi3EEES15_NSS_INS5_IJS16_S1J_EEENS5_IJS1J_SC_EEEEEEENS4_17SM75_U32x4_LDSM_NENS4_14SM90_TMA_STOREES21_NS4_17SM90_U32x4_STSM_NENS4_39AutoVectorizingCopyWithAssumedAlignmentILi128EEEEEEvvEEEEvNT_6ParamsE,"aw",@nobits
	.sectionflags	@""
	.align	16
	.zero		1024


//--------------------- .nv.shared.reserved.0     --------------------------
	.section	.nv.shared.reserved.0,"aw",@nobits
	.weak		__nv_reservedSMEM_offset_0_alias
	.size		__nv_reservedSMEM_offset_0_alias, 0, 64
	.other		__nv_reservedSMEM_offset_0_alias,@"STO_CUDA_RESERVED_SHARED STV_DEFAULT"
__nv_reservedSMEM_offset_0_alias:
	.zero		0
.nv.shared.reserved.0:
	.zero		64
	.weak		__nv_reservedSMEM_tcgen05_partition
	.type		__nv_reservedSMEM_tcgen05_partition,@object
	.size		__nv_reservedSMEM_tcgen05_partition,(.L_0 - __nv_reservedSMEM_tcgen05_partition)
__nv_reservedSMEM_tcgen05_partition:
	.zero		32
.L_0:


//--------------------- .nv.global                --------------------------
	.section	.nv.global,"aw",@nobits
.nv.global:
	.type		_ZN39_INTERNAL_8c89b287_4_k_cu_40729cf5_97164cute1_E,@object
	.size		_ZN39_INTERNAL_8c89b287_4_k_cu_40729cf5_97164cute1_E,(_ZN39_INTERNAL_8c89b287_4_k_cu_40729cf5_97164cuda3std3__45__cpo6cbeginE - _ZN39_INTERNAL_8c89b287_4_k_cu_40729cf5_97164cute1_E)
_ZN39_INTERNAL_8c89b287_4_k_cu_40729cf5_97164cute1_E:
	.zero		1
	.type		_ZN39_INTERNAL_8c89b287_4_k_cu_40729cf5_97164cuda3std3__45__cpo6cbeginE,@object
	.size		_ZN39_INTERNAL_8c89b287_4_k_cu_40729cf5_97164cuda3std3__45__cpo6cbeginE,(_ZN39_INTERNAL_8c89b287_4_k_cu_40729cf5_97164cuda3std3__48in_placeE - _ZN39_INTERNAL_8c89b287_4_k_cu_40729cf5_97164cuda3std3__45__cpo6cbeginE)
_ZN39_INTERNAL_8c89b287_4_k_cu_40729cf5_97164cuda3std3__45__cpo6cbeginE:
	.zero		1
	.type		_ZN39_INTERNAL_8c89b287_4_k_cu_40729cf5_97164cuda3std3__48in_placeE,@object
	.size		_ZN39_INTERNAL_8c89b287_4_k_cu_40729cf5_97164cuda3std3__48in_placeE,(_ZN39_INTERNAL_8c89b287_4_k_cu_40729cf5_97164cuda3std6ranges3__45__cpo9iter_moveE - _ZN39_INTERNAL_8c89b287_4_k_cu_40729cf5_97164cuda3std3__48in_placeE)
_ZN39_INTERNAL_8c89b287_4_k_cu_40729cf5_97164cuda3std3__48in_placeE:
	.zero		1
	.type		_ZN39_INTERNAL_8c89b287_4_k_cu_40729cf5_97164cuda3std6ranges3__45__cpo9iter_moveE,@object
	.size		_ZN39_INTERNAL_8c89b287_4_k_cu_40729cf5_97164cuda3std6ranges3__45__cpo9iter_moveE,(_ZN39_INTERNAL_8c89b287_4_k_cu_40729cf5_97164cuda3std3__45__cpo5beginE - _ZN39_INTERNAL_8c89b287_4_k_cu_40729cf5_97164cuda3std6ranges3__45__cpo9iter_moveE)
_ZN39_INTERNAL_8c89b287_4_k_cu_40729cf5_97164cuda3std6ranges3__45__cpo9iter_moveE:
	.zero		1
	.type		_ZN39_INTERNAL_8c89b287_4_k_cu_40729cf5_97164cuda3std3__45__cpo5beginE,@object
	.size		_ZN39_INTERNAL_8c89b287_4_k_cu_40729cf5_97164cuda3std3__45__cpo5beginE,(_ZN39_INTERNAL_8c89b287_4_k_cu_40729cf5_97164cuda3std3__441_GLOBAL__N__8c89b287_4_k_cu_40729cf5_97166ignoreE - _ZN39_INTERNAL_8c89b287_4_k_cu_40729cf5_97164cuda3std3__45__cpo5beginE)
_ZN39_INTERNAL_8c89b287_4_k_cu_40729cf5_97164cuda3std3__45__cpo5beginE:
	.zero		1
	.type		_ZN39_INTERNAL_8c89b287_4_k_cu_40729cf5_97164cuda3std3__441_GLOBAL__N__8c89b287_4_k_cu_40729cf5_97166ignoreE,@object
	.size		_ZN39_INTERNAL_8c89b287_4_k_cu_40729cf5_97164cuda3std3__441_GLOBAL__N__8c89b287_4_k_cu_40729cf5_97166ignoreE,(_ZN39_INTERNAL_8c89b287_4_k_cu_40729cf5_97164cute7productE - _ZN39_INTERNAL_8c89b287_4_k_cu_40729cf5_97164cuda3std3__441_GLOBAL__N__8c89b287_4_k_cu_40729cf5_97166ignoreE)
_ZN39_INTERNAL_8c89b287_4_k_cu_40729cf5_97164cuda3std3__441_GLOBAL__N__8c89b287_4_k_cu_40729cf5_97166ignoreE:
	.zero		1
	.type		_ZN39_INTERNAL_8c89b287_4_k_cu_40729cf5_97164cute7productE,@object
	.size		_ZN39_INTERNAL_8c89b287_4_k_cu_40729cf5_97164cute7productE,(_ZN39_INTERNAL_8c89b287_4_k_cu_40729cf5_97164cuda3std3__45__cpo3endE - _ZN39_INTERNAL_8c89b287_4_k_cu_40729cf5_97164cute7productE)
_ZN39_INTERNAL_8c89b287_4_k_cu_40729cf5_97164cute7productE:
	.zero		1
	.type		_ZN39_INTERNAL_8c89b287_4_k_cu_40729cf5_97164cuda3std3__45__cpo3endE,@object
	.size		_ZN39_INTERNAL_8c89b287_4_k_cu_40729cf5_97164cuda3std3__45__cpo3endE,(_ZN39_INTERNAL_8c89b287_4_k_cu_40729cf5_97164cuda3std3__419piecewise_constructE - _ZN39_INTERNAL_8c89b287_4_k_cu_40729cf5_97164cuda3std3__45__cpo3endE)
_ZN39_INTERNAL_8c89b287_4_k_cu_40729cf5_97164cuda3std3__45__cpo3endE:
	.zero		1
	.type		_ZN39_INTERNAL_8c89b287_4_k_cu_40729cf5_97164cuda3std3__419piecewise_constructE,@object
	.size		_ZN39_INTERNAL_8c89b287_4_k_cu_40729cf5_97164cuda3std3__419piecewise_constructE,(_ZN39_INTERNAL_8c89b287_4_k_cu_40729cf5_97164cuda3std3__45__cpo4cendE - _ZN39_INTERNAL_8c89b287_4_k_cu_40729cf5_97164cuda3std3__419piecewise_constructE)
_ZN39_INTERNAL_8c89b287_4_k_cu_40729cf5_97164cuda3std3__419piecewise_constructE:
	.zero		1
	.type		_ZN39_INTERNAL_8c89b287_4_k_cu_40729cf5_97164cuda3std3__45__cpo4cendE,@object
	.size		_ZN39_INTERNAL_8c89b287_4_k_cu_40729cf5_97164cuda3std3__45__cpo4cendE,(_ZN39_INTERNAL_8c89b287_4_k_cu_40729cf5_97164cuda3std6ranges3__45__cpo4swapE - _ZN39_INTERNAL_8c89b287_4_k_cu_40729cf5_97164cuda3std3__45__cpo4cendE)
_ZN39_INTERNAL_8c89b287_4_k_cu_40729cf5_97164cuda3std3__45__cpo4cendE:
	.zero		1
	.type		_ZN39_INTERNAL_8c89b287_4_k_cu_40729cf5_97164cuda3std6ranges3__45__cpo4swapE,@object
	.size		_ZN39_INTERNAL_8c89b287_4_k_cu_40729cf5_97164cuda3std6ranges3__45__cpo4swapE,(.L_10 - _ZN39_INTERNAL_8c89b287_4_k_cu_40729cf5_97164cuda3std6ranges3__45__cpo4swapE)
_ZN39_INTERNAL_8c89b287_4_k_cu_40729cf5_97164cuda3std6ranges3__45__cpo4swapE:
	.zero		1
.L_10:


//--------------------- .nv.constant0._ZN7cutlass13device_kernelINS_4gemm6kernel13GemmUniversalIN4cute5tupleIJiiiiEEENS1_10collective13CollectiveMmaINS1_35MainloopSm100TmaUmmaWarpSpecializedILi5ELi2ELi4ENS5_IJNS4_1CILi2EEESB_NSA_ILi1EEEEEEEENS5_IJNSA_ILi64EEENSA_ILi128EEESF_EEENS_10bfloat16_tENS5_IJlSC_lEEESI_SJ_NS4_8TiledMMAINS4_8MMA_AtomIJNS4_20SM100_MMA_F16BF16_SSISI_SI_fLi64ELi128ELNS4_4UMMA5MajorE0ELSO_0ELNSN_7ScaleInE0ELSP_0EEEEEENS4_6LayoutINS5_IJSC_SC_SC_EEENS5_IJNSA_ILi0EEESU_SU_EEEEENS5_IJNS4_10UnderscoreESX_SX_EEEEENS4_23SM90_TMA_LOAD_MULTICASTENS4_14ComposedLayoutINS4_7SwizzleILi3ELi4ELi3EEENS4_18smem_ptr_flag_bitsILi16EEENSS_INS5_IJNSA_ILi8EEESF_EEENS5_IJSF_SC_EEEEEEEvNS4_8identityES10_S1A_vS1B_EENS_8epilogue10collective18CollectiveEpilogueINS1D_23Sm100TmaWarpSpecializedILi4ELi2ELi16ELb1ELb0EEEJSH_NS5_IJNSS_ISF_SC_EENSS_INSA_ILi32EEESC_EEEEESI_SJ_SI_SJ_NS1D_6fusion15FusionCallbacksIS1H_NS1M_17LinearCombinationISI_fSI_fLNS_15FloatRoundStyleE2EEESH_S1L_JEEENS4_5SM1004TMEM4LOAD26SM100_TMEM_LOAD_16dp256b4xENS4_13SM90_TMA_LOADENS11_INS12_ILi2ELi4ELi3EEES15_NSS_INS5_IJS16_S1J_EEENS5_IJS1J_SC_EEEEEEENS4_17SM75_U32x4_LDSM_NENS4_14SM90_TMA_STOREES21_NS4_17SM90_U32x4_STSM_NENS4_39AutoVectorizingCopyWithAssumedAlignmentILi128EEEEEEvvEEEEvNT_6ParamsE --------------------------
	.section	.nv.constant0._ZN7cutlass13device_kernelINS_4gemm6kernel13GemmUniversalIN4cute5tupleIJiiiiEEENS1_10collective13CollectiveMmaINS1_35MainloopSm100TmaUmmaWarpSpecializedILi5ELi2ELi4ENS5_IJNS4_1CILi2EEESB_NSA_ILi1EEEEEEEENS5_IJNSA_ILi64EEENSA_ILi128EEESF_EEENS_10bfloat16_tENS5_IJlSC_lEEESI_SJ_NS4_8TiledMMAINS4_8MMA_AtomIJNS4_20SM100_MMA_F16BF16_SSISI_SI_fLi64ELi128ELNS4_4UMMA5MajorE0ELSO_0ELNSN_7ScaleInE0ELSP_0EEEEEENS4_6LayoutINS5_IJSC_SC_SC_EEENS5_IJNSA_ILi0EEESU_SU_EEEEENS5_IJNS4_10UnderscoreESX_SX_EEEEENS4_23SM90_TMA_LOAD_MULTICASTENS4_14ComposedLayoutINS4_7SwizzleILi3ELi4ELi3EEENS4_18smem_ptr_flag_bitsILi16EEENSS_INS5_IJNSA_ILi8EEESF_EEENS5_IJSF_SC_EEEEEEEvNS4_8identityES10_S1A_vS1B_EENS_8epilogue10collective18CollectiveEpilogueINS1D_23Sm100TmaWarpSpecializedILi4ELi2ELi16ELb1ELb0EEEJSH_NS5_IJNSS_ISF_SC_EENSS_INSA_ILi32EEESC_EEEEESI_SJ_SI_SJ_NS1D_6fusion15FusionCallbacksIS1H_NS1M_17LinearCombinationISI_fSI_fLNS_15FloatRoundStyleE2EEESH_S1L_JEEENS4_5SM1004TMEM4LOAD26SM100_TMEM_LOAD_16dp256b4xENS4_13SM90_TMA_LOADENS11_INS12_ILi2ELi4ELi3EEES15_NSS_INS5_IJS16_S1J_EEENS5_IJS1J_SC_EEEEEEENS4_17SM75_U32x4_LDSM_NENS4_14SM90_TMA_STOREES21_NS4_17SM90_U32x4_STSM_NENS4_39AutoVectorizingCopyWithAssumedAlignmentILi128EEEEEEvvEEEEvNT_6ParamsE,"a",@progbits
	.sectionflags	@""
	.align	4
.nv.constant0._ZN7cutlass13device_kernelINS_4gemm6kernel13GemmUniversalIN4cute5tupleIJiiiiEEENS1_10collective13CollectiveMmaINS1_35MainloopSm100TmaUmmaWarpSpecializedILi5ELi2ELi4ENS5_IJNS4_1CILi2EEESB_NSA_ILi1EEEEEEEENS5_IJNSA_ILi64EEENSA_ILi128EEESF_EEENS_10bfloat16_tENS5_IJlSC_lEEESI_SJ_NS4_8TiledMMAINS4_8MMA_AtomIJNS4_20SM100_MMA_F16BF16_SSISI_SI_fLi64ELi128ELNS4_4UMMA5MajorE0ELSO_0ELNSN_7ScaleInE0ELSP_0EEEEEENS4_6LayoutINS5_IJSC_SC_SC_EEENS5_IJNSA_ILi0EEESU_SU_EEEEENS5_IJNS4_10UnderscoreESX_SX_EEEEENS4_23SM90_TMA_LOAD_MULTICASTENS4_14ComposedLayoutINS4_7SwizzleILi3ELi4ELi3EEENS4_18smem_ptr_flag_bitsILi16EEENSS_INS5_IJNSA_ILi8EEESF_EEENS5_IJSF_SC_EEEEEEEvNS4_8identityES10_S1A_vS1B_EENS_8epilogue10collective18CollectiveEpilogueINS1D_23Sm100TmaWarpSpecializedILi4ELi2ELi16ELb1ELb0EEEJSH_NS5_IJNSS_ISF_SC_EENSS_INSA_ILi32EEESC_EEEEESI_SJ_SI_SJ_NS1D_6fusion15FusionCallbacksIS1H_NS1M_17LinearCombinationISI_fSI_fLNS_15FloatRoundStyleE2EEESH_S1L_JEEENS4_5SM1004TMEM4LOAD26SM100_TMEM_LOAD_16dp256b4xENS4_13SM90_TMA_LOADENS11_INS12_ILi2ELi4ELi3EEES15_NSS_INS5_IJS16_S1J_EEENS5_IJS1J_SC_EEEEEEENS4_17SM75_U32x4_LDSM_NENS4_14SM90_TMA_STOREES21_NS4_17SM90_U32x4_STSM_NENS4_39AutoVectorizingCopyWithAssumedAlignmentILi128EEEEEEvvEEEEvNT_6ParamsE:
	.zero		2944


//--------------------- SYMBOLS --------------------------

	.type		.nv.reservedSmem.offset0,@object
	.size		.nv.reservedSmem.offset0,0x4
	.type		.nv.reservedSmem.cap,@object
	.size		.nv.reservedSmem.cap,0x4
	.type		__assertfail,@function
